//
// Generated by NVIDIA NVVM Compiler
//
// Compiler Build ID: CL-36424714
// Cuda compilation tools, release 13.0, V13.0.88
// Based on NVVM 20.0.0
//

.version 9.0
.target sm_100
.address_size 64

	// .globl	_Z7make_nlPs
.extern .func  (.param .b32 func_retval0) vprintf
(
	.param .b64 vprintf_param_0,
	.param .b64 vprintf_param_1
)
;
.global .align 4 .b8 precalc_xorwow_matrix[102400];
.global .align 4 .b8 precalc_xorwow_offset_matrix[102400];
.global .align 4 .b8 mrg32k3aM1[2304];
.global .align 4 .b8 mrg32k3aM2[2304];
.global .align 4 .b8 mrg32k3aM1SubSeq[2016];
.global .align 4 .b8 mrg32k3aM2SubSeq[2016];
.global .align 4 .b8 mrg32k3aM1Seq[2304];
.global .align 4 .b8 mrg32k3aM2Seq[2304];
.const .align 8 .b8 __cr_lgamma_table[72];
// _ZZ6assignPfS_PsE4r_sh has been demoted
// _ZZ6assignPfS_PsE4n_sh has been demoted
// _ZZ8subSweepPfPsS0_E6presum has been demoted
// _ZZ8subSweepPfPsS0_E5ldisk has been demoted
// _ZZ8subSweepPfPsS0_E7nlist_s has been demoted
// _ZZ8subSweepPfPsS0_E8localn_s has been demoted
// _ZZ8subSweepPfPsS0_E5e_old has been demoted
// _ZZ8subSweepPfPsS0_E5e_new has been demoted
// _ZZ8subSweepPfPsS0_E10totalAtoms has been demoted
// _ZZ8subSweepPfPsS0_E7new_pos has been demoted
// _ZZ8subSweepPfPsS0_E8rejected has been demoted
.global .align 1 .b8 $str[4] = {10, 32, 10};
.global .align 1 .b8 $str$1[4] = {37, 102, 9};
.global .align 1 .b8 $str$2[2] = {10};

.visible .entry _Z7make_nlPs(
	.param .u64 .ptr .align 1 _Z7make_nlPs_param_0
)
{
	.reg .pred 	%p<19>;
	.reg .b16 	%rs<64>;
	.reg .b32 	%r<47>;
	.reg .b64 	%rd<6>;

	ld.param.u64 	%rd1, [_Z7make_nlPs_param_0];
	cvta.to.global.u64 	%rd2, %rd1;
	mov.u32 	%r1, %tid.x;
	mov.u32 	%r2, %ctaid.x;
	mov.u32 	%r3, %ntid.x;
	mad.lo.s32 	%r4, %r2, %r3, %r1;
	mov.u32 	%r5, %tid.y;
	mov.u32 	%r6, %ctaid.y;
	mov.u32 	%r7, %ntid.y;
	mad.lo.s32 	%r8, %r6, %r7, %r5;
	mov.u32 	%r9, %tid.z;
	mov.u32 	%r10, %ctaid.z;
	mov.u32 	%r11, %ntid.z;
	mad.lo.s32 	%r12, %r10, %r11, %r9;
	shl.b32 	%r13, %r8, 2;
	add.s32 	%r14, %r13, %r4;
	shl.b32 	%r15, %r12, 4;
	add.s32 	%r16, %r14, %r15;
	cvt.u64.u32 	%rd3, %r16;
	cvt.s64.s16 	%rd4, %rd3;
	cvt.u16.u32 	%rs1, %r12;
	and.b32  	%r17, %r12, 32768;
	setp.eq.s32 	%p1, %r17, 0;
	selp.b16 	%rs2, %rs1, 3, %p1;
	setp.gt.s16 	%p2, %rs2, 3;
	selp.b16 	%rs3, 0, %rs2, %p2;
	mul.wide.s16 	%r18, %rs3, 16;
	cvt.u16.u32 	%rs4, %r8;
	and.b32  	%r19, %r8, 32768;
	setp.eq.s32 	%p3, %r19, 0;
	selp.b16 	%rs5, %rs4, 3, %p3;
	setp.gt.s16 	%p4, %rs5, 3;
	selp.b16 	%rs6, 0, %rs5, %p4;
	mul.wide.s16 	%r20, %rs6, 4;
	add.s32 	%r21, %r20, %r18;
	cvt.u16.u32 	%rs7, %r4;
	and.b32  	%r22, %r4, 32768;
	setp.eq.s32 	%p5, %r22, 0;
	selp.b16 	%rs8, %rs7, 3, %p5;
	setp.gt.s16 	%p6, %rs8, 3;
	selp.b16 	%rs9, 0, %rs8, %p6;
	cvt.u16.u32 	%rs10, %r21;
	add.s16 	%rs11, %rs9, %rs10;
	mad.lo.s64 	%rd5, %rd4, 54, %rd2;
	st.global.u16 	[%rd5], %rs11;
	add.s32 	%r23, %r4, -1;
	cvt.u16.u32 	%rs12, %r23;
	and.b32  	%r24, %r23, 32768;
	setp.eq.s32 	%p7, %r24, 0;
	selp.b16 	%rs13, %rs12, 3, %p7;
	setp.gt.s16 	%p8, %rs13, 3;
	selp.b16 	%rs14, 0, %rs13, %p8;
	add.s16 	%rs15, %rs14, %rs10;
	st.global.u16 	[%rd5+2], %rs15;
	add.s32 	%r25, %r4, 1;
	cvt.u16.u32 	%rs16, %r25;
	and.b32  	%r26, %r25, 32768;
	setp.eq.s32 	%p9, %r26, 0;
	selp.b16 	%rs17, %rs16, 3, %p9;
	setp.gt.s16 	%p10, %rs17, 3;
	selp.b16 	%rs18, 0, %rs17, %p10;
	add.s16 	%rs19, %rs18, %rs10;
	st.global.u16 	[%rd5+4], %rs19;
	add.s32 	%r27, %r8, -1;
	cvt.u16.u32 	%rs20, %r27;
	and.b32  	%r28, %r27, 32768;
	setp.eq.s32 	%p11, %r28, 0;
	selp.b16 	%rs21, %rs20, 3, %p11;
	setp.gt.s16 	%p12, %rs21, 3;
	selp.b16 	%rs22, 0, %rs21, %p12;
	mul.wide.s16 	%r29, %rs22, 4;
	add.s32 	%r30, %r29, %r18;
	cvt.u16.u32 	%rs23, %r30;
	add.s16 	%rs24, %rs9, %rs23;
	st.global.u16 	[%rd5+6], %rs24;
	add.s16 	%rs25, %rs14, %rs23;
	st.global.u16 	[%rd5+8], %rs25;
	add.s16 	%rs26, %rs18, %rs23;
	st.global.u16 	[%rd5+10], %rs26;
	add.s32 	%r31, %r8, 1;
	cvt.u16.u32 	%rs27, %r31;
	and.b32  	%r32, %r31, 32768;
	setp.eq.s32 	%p13, %r32, 0;
	selp.b16 	%rs28, %rs27, 3, %p13;
	setp.gt.s16 	%p14, %rs28, 3;
	selp.b16 	%rs29, 0, %rs28, %p14;
	mul.wide.s16 	%r33, %rs29, 4;
	add.s32 	%r34, %r33, %r18;
	cvt.u16.u32 	%rs30, %r34;
	add.s16 	%rs31, %rs9, %rs30;
	st.global.u16 	[%rd5+12], %rs31;
	add.s16 	%rs32, %rs14, %rs30;
	st.global.u16 	[%rd5+14], %rs32;
	add.s16 	%rs33, %rs18, %rs30;
	st.global.u16 	[%rd5+16], %rs33;
	add.s32 	%r35, %r12, -1;
	cvt.u16.u32 	%rs34, %r35;
	and.b32  	%r36, %r35, 32768;
	setp.eq.s32 	%p15, %r36, 0;
	selp.b16 	%rs35, %rs34, 3, %p15;
	setp.gt.s16 	%p16, %rs35, 3;
	selp.b16 	%rs36, 0, %rs35, %p16;
	mul.wide.s16 	%r37, %rs36, 16;
	add.s32 	%r38, %r20, %r37;
	cvt.u16.u32 	%rs37, %r38;
	add.s16 	%rs38, %rs9, %rs37;
	st.global.u16 	[%rd5+18], %rs38;
	add.s16 	%rs39, %rs14, %rs37;
	st.global.u16 	[%rd5+20], %rs39;
	add.s16 	%rs40, %rs18, %rs37;
	st.global.u16 	[%rd5+22], %rs40;
	add.s32 	%r39, %r29, %r37;
	cvt.u16.u32 	%rs41, %r39;
	add.s16 	%rs42, %rs9, %rs41;
	st.global.u16 	[%rd5+24], %rs42;
	add.s16 	%rs43, %rs14, %rs41;
	st.global.u16 	[%rd5+26], %rs43;
	add.s16 	%rs44, %rs18, %rs41;
	st.global.u16 	[%rd5+28], %rs44;
	add.s32 	%r40, %r33, %r37;
	cvt.u16.u32 	%rs45, %r40;
	add.s16 	%rs46, %rs9, %rs45;
	st.global.u16 	[%rd5+30], %rs46;
	add.s16 	%rs47, %rs14, %rs45;
	st.global.u16 	[%rd5+32], %rs47;
	add.s16 	%rs48, %rs18, %rs45;
	st.global.u16 	[%rd5+34], %rs48;
	add.s32 	%r41, %r12, 1;
	cvt.u16.u32 	%rs49, %r41;
	and.b32  	%r42, %r41, 32768;
	setp.eq.s32 	%p17, %r42, 0;
	selp.b16 	%rs50, %rs49, 3, %p17;
	setp.gt.s16 	%p18, %rs50, 3;
	selp.b16 	%rs51, 0, %rs50, %p18;
	mul.wide.s16 	%r43, %rs51, 16;
	add.s32 	%r44, %r20, %r43;
	cvt.u16.u32 	%rs52, %r44;
	add.s16 	%rs53, %rs9, %rs52;
	st.global.u16 	[%rd5+36], %rs53;
	add.s16 	%rs54, %rs14, %rs52;
	st.global.u16 	[%rd5+38], %rs54;
	add.s16 	%rs55, %rs18, %rs52;
	st.global.u16 	[%rd5+40], %rs55;
	add.s32 	%r45, %r29, %r43;
	cvt.u16.u32 	%rs56, %r45;
	add.s16 	%rs57, %rs9, %rs56;
	st.global.u16 	[%rd5+42], %rs57;
	add.s16 	%rs58, %rs14, %rs56;
	st.global.u16 	[%rd5+44], %rs58;
	add.s16 	%rs59, %rs18, %rs56;
	st.global.u16 	[%rd5+46], %rs59;
	add.s32 	%r46, %r33, %r43;
	cvt.u16.u32 	%rs60, %r46;
	add.s16 	%rs61, %rs9, %rs60;
	st.global.u16 	[%rd5+48], %rs61;
	add.s16 	%rs62, %rs14, %rs60;
	st.global.u16 	[%rd5+50], %rs62;
	add.s16 	%rs63, %rs18, %rs60;
	st.global.u16 	[%rd5+52], %rs63;
	ret;

}
	// .globl	_Z6init_rPfi
.visible .entry _Z6init_rPfi(
	.param .u64 .ptr .align 1 _Z6init_rPfi_param_0,
	.param .u32 _Z6init_rPfi_param_1
)
{
	.reg .pred 	%p<4>;
	.reg .b32 	%r<28>;
	.reg .b32 	%f<11>;
	.reg .b64 	%rd<5>;
	.reg .b64 	%fd<11>;

	ld.param.u64 	%rd1, [_Z6init_rPfi_param_0];
	ld.param.u32 	%r6, [_Z6init_rPfi_param_1];
	mov.u32 	%r7, %tid.x;
	mov.u32 	%r8, %ntid.x;
	mov.u32 	%r9, %ctaid.x;
	mad.lo.s32 	%r10, %r8, %r9, %r7;
	mov.u32 	%r11, %tid.y;
	mov.u32 	%r12, %ntid.y;
	mov.u32 	%r13, %ctaid.y;
	mad.lo.s32 	%r14, %r12, %r13, %r11;
	mov.u32 	%r15, %tid.z;
	mov.u32 	%r16, %ntid.z;
	mov.u32 	%r17, %ctaid.z;
	mad.lo.s32 	%r18, %r16, %r17, %r15;
	mad.lo.s32 	%r19, %r6, %r18, %r14;
	mad.lo.s32 	%r4, %r19, %r6, %r10;
	max.s32 	%r20, %r10, %r14;
	max.s32 	%r21, %r20, %r18;
	setp.ge.s32 	%p1, %r21, %r6;
	setp.gt.s32 	%p2, %r4, 199;
	or.pred  	%p3, %p1, %p2;
	@%p3 bra 	$L__BB1_2;
	cvta.to.global.u64 	%rd2, %rd1;
	shl.b32 	%r22, %r10, 1;
	or.b32  	%r23, %r22, 1;
	cvt.rn.f32.s32 	%f1, %r23;
	cvt.rn.f32.u32 	%f2, %r6;
	div.rn.f32 	%f3, %f1, %f2;
	cvt.f64.f32 	%fd1, %f3;
	mov.f64 	%fd2, 0d3FF0000000000000;
	sub.f64 	%fd3, %fd2, %fd1;
	mul.f64 	%fd4, %fd3, 0d4014000000000000;
	cvt.rn.f32.f64 	%f4, %fd4;
	mul.wide.s32 	%rd3, %r4, 4;
	add.s64 	%rd4, %rd2, %rd3;
	st.global.f32 	[%rd4], %f4;
	shl.b32 	%r24, %r14, 1;
	or.b32  	%r25, %r24, 1;
	cvt.rn.f32.u32 	%f5, %r25;
	div.rn.f32 	%f6, %f5, %f2;
	cvt.f64.f32 	%fd5, %f6;
	sub.f64 	%fd6, %fd2, %fd5;
	mul.f64 	%fd7, %fd6, 0d4014000000000000;
	cvt.rn.f32.f64 	%f7, %fd7;
	st.global.f32 	[%rd4+800], %f7;
	shl.b32 	%r26, %r18, 1;
	or.b32  	%r27, %r26, 1;
	cvt.rn.f32.u32 	%f8, %r27;
	div.rn.f32 	%f9, %f8, %f2;
	cvt.f64.f32 	%fd8, %f9;
	sub.f64 	%fd9, %fd2, %fd8;
	mul.f64 	%fd10, %fd9, 0d4014000000000000;
	cvt.rn.f32.f64 	%f10, %fd10;
	st.global.f32 	[%rd4+1600], %f10;
$L__BB1_2:
	ret;

}
	// .globl	_Z6assignPfS_Ps
.visible .entry _Z6assignPfS_Ps(
	.param .u64 .ptr .align 1 _Z6assignPfS_Ps_param_0,
	.param .u64 .ptr .align 1 _Z6assignPfS_Ps_param_1,
	.param .u64 .ptr .align 1 _Z6assignPfS_Ps_param_2
)
{
	.reg .pred 	%p<41>;
	.reg .b16 	%rs<11>;
	.reg .b32 	%r<39>;
	.reg .b32 	%f<23>;
	.reg .b64 	%rd<19>;
	// demoted variable
	.shared .align 4 .b8 _ZZ6assignPfS_PsE4r_sh[2400];
	// demoted variable
	.shared .align 2 .b8 _ZZ6assignPfS_PsE4n_sh[128];
	ld.param.u64 	%rd2, [_Z6assignPfS_Ps_param_0];
	ld.param.u64 	%rd4, [_Z6assignPfS_Ps_param_1];
	ld.param.u64 	%rd3, [_Z6assignPfS_Ps_param_2];
	cvta.to.global.u64 	%rd1, %rd4;
	mov.u32 	%r7, %tid.x;
	mov.u32 	%r8, %ctaid.x;
	mov.u32 	%r9, %ntid.x;
	mad.lo.s32 	%r1, %r8, %r9, %r7;
	setp.gt.s32 	%p1, %r1, 599;
	@%p1 bra 	$L__BB2_2;
	cvta.to.global.u64 	%rd5, %rd2;
	mul.wide.s32 	%rd6, %r1, 4;
	add.s64 	%rd7, %rd5, %rd6;
	ld.global.f32 	%f19, [%rd7];
	shl.b32 	%r10, %r1, 2;
	mov.u32 	%r11, _ZZ6assignPfS_PsE4r_sh;
	add.s32 	%r12, %r11, %r10;
	st.shared.f32 	[%r12], %f19;
$L__BB2_2:
	bar.sync 	0;
	setp.gt.s32 	%p2, %r1, 63;
	shl.b32 	%r13, %r1, 1;
	mov.u32 	%r14, _ZZ6assignPfS_PsE4n_sh;
	add.s32 	%r2, %r14, %r13;
	@%p2 bra 	$L__BB2_4;
	mov.b16 	%rs1, 0;
	st.shared.u16 	[%r2], %rs1;
$L__BB2_4:
	setp.gt.s32 	%p3, %r1, 63;
	bar.sync 	0;
	@%p3 bra 	$L__BB2_24;
	shr.s32 	%r16, %r1, 31;
	shr.u32 	%r17, %r16, 28;
	add.s32 	%r18, %r1, %r17;
	shr.s32 	%r19, %r18, 4;
	and.b32  	%r20, %r18, -16;
	sub.s32 	%r21, %r1, %r20;
	shr.s32 	%r22, %r21, 31;
	shr.u32 	%r23, %r22, 30;
	add.s32 	%r24, %r21, %r23;
	shr.s32 	%r25, %r24, 2;
	and.b32  	%r26, %r24, -4;
	add.s32 	%r27, %r20, %r26;
	sub.s32 	%r28, %r1, %r27;
	cvt.rn.f32.s32 	%f20, %r28;
	fma.rn.f32 	%f1, %f20, 0f40200000, 0fC0A00000;
	add.f32 	%f2, %f1, 0f40200000;
	cvt.rn.f32.s32 	%f21, %r25;
	fma.rn.f32 	%f3, %f21, 0f40200000, 0fC0A00000;
	add.f32 	%f4, %f3, 0f40200000;
	cvt.rn.f32.s32 	%f22, %r19;
	fma.rn.f32 	%f5, %f22, 0f40200000, 0fC0A00000;
	add.f32 	%f6, %f5, 0f40200000;
	mul.lo.s32 	%r3, %r1, 30;
	mov.b32 	%r38, 808;
$L__BB2_6:
	mov.u32 	%r29, _ZZ6assignPfS_PsE4r_sh;
	add.s32 	%r5, %r29, %r38;
	ld.shared.f32 	%f7, [%r5+-808];
	ld.shared.f32 	%f8, [%r5+-8];
	ld.shared.f32 	%f9, [%r5+792];
	setp.gtu.f32 	%p4, %f7, %f2;
	setp.leu.f32 	%p5, %f7, %f1;
	or.pred  	%p6, %p4, %p5;
	@%p6 bra 	$L__BB2_10;
	setp.gtu.f32 	%p7, %f8, %f4;
	setp.leu.f32 	%p8, %f8, %f3;
	or.pred  	%p9, %p7, %p8;
	@%p9 bra 	$L__BB2_10;
	setp.gtu.f32 	%p10, %f9, %f6;
	setp.leu.f32 	%p11, %f9, %f5;
	or.pred  	%p12, %p10, %p11;
	@%p12 bra 	$L__BB2_10;
	ld.shared.u16 	%rs2, [%r2];
	cvt.s32.s16 	%r30, %rs2;
	add.s32 	%r31, %r3, %r30;
	mul.wide.s32 	%rd8, %r31, 4;
	add.s64 	%rd9, %rd1, %rd8;
	st.global.f32 	[%rd9], %f7;
	st.global.f32 	[%rd9+40], %f8;
	st.global.f32 	[%rd9+80], %f9;
	add.s16 	%rs3, %rs2, 1;
	st.shared.u16 	[%r2], %rs3;
$L__BB2_10:
	ld.shared.f32 	%f10, [%r5+-804];
	ld.shared.f32 	%f11, [%r5+-4];
	ld.shared.f32 	%f12, [%r5+796];
	setp.gtu.f32 	%p13, %f10, %f2;
	setp.leu.f32 	%p14, %f10, %f1;
	or.pred  	%p15, %p13, %p14;
	@%p15 bra 	$L__BB2_14;
	setp.gtu.f32 	%p16, %f11, %f4;
	setp.leu.f32 	%p17, %f11, %f3;
	or.pred  	%p18, %p16, %p17;
	@%p18 bra 	$L__BB2_14;
	setp.gtu.f32 	%p19, %f12, %f6;
	setp.leu.f32 	%p20, %f12, %f5;
	or.pred  	%p21, %p19, %p20;
	@%p21 bra 	$L__BB2_14;
	ld.shared.u16 	%rs4, [%r2];
	cvt.s32.s16 	%r32, %rs4;
	add.s32 	%r33, %r3, %r32;
	mul.wide.s32 	%rd10, %r33, 4;
	add.s64 	%rd11, %rd1, %rd10;
	st.global.f32 	[%rd11], %f10;
	st.global.f32 	[%rd11+40], %f11;
	st.global.f32 	[%rd11+80], %f12;
	add.s16 	%rs5, %rs4, 1;
	st.shared.u16 	[%r2], %rs5;
$L__BB2_14:
	ld.shared.f32 	%f13, [%r5+-800];
	ld.shared.f32 	%f14, [%r5];
	ld.shared.f32 	%f15, [%r5+800];
	setp.gtu.f32 	%p22, %f13, %f2;
	setp.leu.f32 	%p23, %f13, %f1;
	or.pred  	%p24, %p22, %p23;
	@%p24 bra 	$L__BB2_18;
	setp.gtu.f32 	%p25, %f14, %f4;
	setp.leu.f32 	%p26, %f14, %f3;
	or.pred  	%p27, %p25, %p26;
	@%p27 bra 	$L__BB2_18;
	setp.gtu.f32 	%p28, %f15, %f6;
	setp.leu.f32 	%p29, %f15, %f5;
	or.pred  	%p30, %p28, %p29;
	@%p30 bra 	$L__BB2_18;
	ld.shared.u16 	%rs6, [%r2];
	cvt.s32.s16 	%r34, %rs6;
	add.s32 	%r35, %r3, %r34;
	mul.wide.s32 	%rd12, %r35, 4;
	add.s64 	%rd13, %rd1, %rd12;
	st.global.f32 	[%rd13], %f13;
	st.global.f32 	[%rd13+40], %f14;
	st.global.f32 	[%rd13+80], %f15;
	add.s16 	%rs7, %rs6, 1;
	st.shared.u16 	[%r2], %rs7;
$L__BB2_18:
	ld.shared.f32 	%f16, [%r5+-796];
	ld.shared.f32 	%f17, [%r5+4];
	ld.shared.f32 	%f18, [%r5+804];
	setp.gtu.f32 	%p31, %f16, %f2;
	setp.leu.f32 	%p32, %f16, %f1;
	or.pred  	%p33, %p31, %p32;
	@%p33 bra 	$L__BB2_22;
	setp.gtu.f32 	%p34, %f17, %f4;
	setp.leu.f32 	%p35, %f17, %f3;
	or.pred  	%p36, %p34, %p35;
	@%p36 bra 	$L__BB2_22;
	setp.gtu.f32 	%p37, %f18, %f6;
	setp.leu.f32 	%p38, %f18, %f5;
	or.pred  	%p39, %p37, %p38;
	@%p39 bra 	$L__BB2_22;
	ld.shared.u16 	%rs8, [%r2];
	cvt.s32.s16 	%r36, %rs8;
	add.s32 	%r37, %r3, %r36;
	mul.wide.s32 	%rd14, %r37, 4;
	add.s64 	%rd15, %rd1, %rd14;
	st.global.f32 	[%rd15], %f16;
	st.global.f32 	[%rd15+40], %f17;
	st.global.f32 	[%rd15+80], %f18;
	add.s16 	%rs9, %rs8, 1;
	st.shared.u16 	[%r2], %rs9;
$L__BB2_22:
	add.s32 	%r38, %r38, 16;
	setp.ne.s32 	%p40, %r38, 1608;
	@%p40 bra 	$L__BB2_6;
	ld.shared.u16 	%rs10, [%r2];
	cvta.to.global.u64 	%rd16, %rd3;
	mul.wide.s32 	%rd17, %r1, 2;
	add.s64 	%rd18, %rd16, %rd17;
	st.global.u16 	[%rd18], %rs10;
$L__BB2_24:
	ret;

}
	// .globl	_Z8subSweepPfPsS0_
.visible .entry _Z8subSweepPfPsS0_(
	.param .u64 .ptr .align 1 _Z8subSweepPfPsS0__param_0,
	.param .u64 .ptr .align 1 _Z8subSweepPfPsS0__param_1,
	.param .u64 .ptr .align 1 _Z8subSweepPfPsS0__param_2
)
{
	.local .align 8 .b8 	__local_depot3[56];
	.reg .b64 	%SP;
	.reg .b64 	%SPL;
	.reg .pred 	%p<143>;
	.reg .b16 	%rs<67>;
	.reg .b32 	%r<1850>;
	.reg .b32 	%f<334>;
	.reg .b64 	%rd<96>;
	.reg .b64 	%fd<13>;
	// demoted variable
	.shared .align 2 .b8 _ZZ8subSweepPfPsS0_E6presum[54];
	// demoted variable
	.shared .align 4 .b8 _ZZ8subSweepPfPsS0_E5ldisk[3240];
	// demoted variable
	.shared .align 2 .b8 _ZZ8subSweepPfPsS0_E7nlist_s[54];
	// demoted variable
	.shared .align 2 .b8 _ZZ8subSweepPfPsS0_E8localn_s[54];
	// demoted variable
	.shared .align 4 .b8 _ZZ8subSweepPfPsS0_E5e_old[4096];
	// demoted variable
	.shared .align 4 .b8 _ZZ8subSweepPfPsS0_E5e_new[4096];
	// demoted variable
	.shared .align 4 .u32 _ZZ8subSweepPfPsS0_E10totalAtoms;
	// demoted variable
	.shared .align 4 .b8 _ZZ8subSweepPfPsS0_E7new_pos[12];
	// demoted variable
	.shared .align 1 .u8 _ZZ8subSweepPfPsS0_E8rejected;
	mov.u64 	%SPL, __local_depot3;
	cvta.local.u64 	%SP, %SPL;
	ld.param.u64 	%rd14, [_Z8subSweepPfPsS0__param_0];
	ld.param.u64 	%rd12, [_Z8subSweepPfPsS0__param_1];
	ld.param.u64 	%rd13, [_Z8subSweepPfPsS0__param_2];
	cvta.to.global.u64 	%rd1, %rd14;
	add.u64 	%rd2, %SPL, 8;
	mov.u32 	%r1, %tid.x;
	mov.u32 	%r2, %tid.y;
	mov.u32 	%r3, %tid.z;
	mov.u32 	%r747, %ntid.x;
	mad.lo.s32 	%r748, %r747, %r3, %r2;
	mad.lo.s32 	%r4, %r748, %r747, %r1;
	setp.gt.u32 	%p1, %r4, 26;
	shl.b32 	%r749, %r4, 1;
	mov.u32 	%r750, _ZZ8subSweepPfPsS0_E7nlist_s;
	add.s32 	%r5, %r750, %r749;
	mov.u32 	%r751, _ZZ8subSweepPfPsS0_E8localn_s;
	add.s32 	%r6, %r751, %r749;
	@%p1 bra 	$L__BB3_2;
	cvta.to.global.u64 	%rd16, %rd12;
	cvta.to.global.u64 	%rd17, %rd13;
	mul.wide.u32 	%rd18, %r4, 2;
	add.s64 	%rd19, %rd16, %rd18;
	ld.global.u16 	%rs6, [%rd19];
	st.shared.u16 	[%r5], %rs6;
	cvt.s32.s16 	%r752, %rs6;
	mul.wide.s32 	%rd20, %r752, 2;
	add.s64 	%rd21, %rd17, %rd20;
	ld.global.u16 	%rs7, [%rd21];
	st.shared.u16 	[%r6], %rs7;
$L__BB3_2:
	shl.b32 	%r753, %r4, 2;
	mov.u32 	%r754, _ZZ8subSweepPfPsS0_E5e_old;
	add.s32 	%r7, %r754, %r753;
	mov.b32 	%r755, 0;
	st.shared.u32 	[%r7], %r755;
	mov.u32 	%r756, _ZZ8subSweepPfPsS0_E5e_new;
	add.s32 	%r8, %r756, %r753;
	st.shared.u32 	[%r8], %r755;
	setp.gt.u32 	%p2, %r4, 23;
	@%p2 bra 	$L__BB3_4;
	mov.b32 	%r757, 0;
	st.shared.u32 	[%r7+4000], %r757;
	st.shared.u32 	[%r8+4000], %r757;
$L__BB3_4:
	bar.sync 	0;
	mov.u32 	%r9, %ctaid.x;
	cvt.u16.u32 	%rs8, %r9;
	shl.b16 	%rs1, %rs8, 1;
	mov.u32 	%r10, %ctaid.y;
	cvt.u16.u32 	%rs9, %r10;
	shl.b16 	%rs2, %rs9, 1;
	mov.u32 	%r11, %ctaid.z;
	cvt.u16.u32 	%rs10, %r11;
	shl.b16 	%rs3, %rs10, 1;
	or.b32  	%r758, %r1, %r2;
	or.b32  	%r759, %r758, %r3;
	setp.ne.s32 	%p3, %r759, 0;
	@%p3 bra 	$L__BB3_6;
	mov.b16 	%rs11, 0;
	st.shared.u16 	[_ZZ8subSweepPfPsS0_E6presum], %rs11;
	ld.shared.u16 	%rs12, [_ZZ8subSweepPfPsS0_E8localn_s];
	st.shared.u16 	[_ZZ8subSweepPfPsS0_E6presum+2], %rs12;
	ld.shared.u16 	%rs13, [_ZZ8subSweepPfPsS0_E8localn_s+2];
	add.s16 	%rs14, %rs13, %rs12;
	st.shared.u16 	[_ZZ8subSweepPfPsS0_E6presum+4], %rs14;
	ld.shared.u16 	%rs15, [_ZZ8subSweepPfPsS0_E8localn_s+4];
	add.s16 	%rs16, %rs15, %rs14;
	st.shared.u16 	[_ZZ8subSweepPfPsS0_E6presum+6], %rs16;
	ld.shared.u16 	%rs17, [_ZZ8subSweepPfPsS0_E8localn_s+6];
	add.s16 	%rs18, %rs17, %rs16;
	st.shared.u16 	[_ZZ8subSweepPfPsS0_E6presum+8], %rs18;
	ld.shared.u16 	%rs19, [_ZZ8subSweepPfPsS0_E8localn_s+8];
	add.s16 	%rs20, %rs19, %rs18;
	st.shared.u16 	[_ZZ8subSweepPfPsS0_E6presum+10], %rs20;
	ld.shared.u16 	%rs21, [_ZZ8subSweepPfPsS0_E8localn_s+10];
	add.s16 	%rs22, %rs21, %rs20;
	st.shared.u16 	[_ZZ8subSweepPfPsS0_E6presum+12], %rs22;
	ld.shared.u16 	%rs23, [_ZZ8subSweepPfPsS0_E8localn_s+12];
	add.s16 	%rs24, %rs23, %rs22;
	st.shared.u16 	[_ZZ8subSweepPfPsS0_E6presum+14], %rs24;
	ld.shared.u16 	%rs25, [_ZZ8subSweepPfPsS0_E8localn_s+14];
	add.s16 	%rs26, %rs25, %rs24;
	st.shared.u16 	[_ZZ8subSweepPfPsS0_E6presum+16], %rs26;
	ld.shared.u16 	%rs27, [_ZZ8subSweepPfPsS0_E8localn_s+16];
	add.s16 	%rs28, %rs27, %rs26;
	st.shared.u16 	[_ZZ8subSweepPfPsS0_E6presum+18], %rs28;
	ld.shared.u16 	%rs29, [_ZZ8subSweepPfPsS0_E8localn_s+18];
	add.s16 	%rs30, %rs29, %rs28;
	st.shared.u16 	[_ZZ8subSweepPfPsS0_E6presum+20], %rs30;
	ld.shared.u16 	%rs31, [_ZZ8subSweepPfPsS0_E8localn_s+20];
	add.s16 	%rs32, %rs31, %rs30;
	st.shared.u16 	[_ZZ8subSweepPfPsS0_E6presum+22], %rs32;
	ld.shared.u16 	%rs33, [_ZZ8subSweepPfPsS0_E8localn_s+22];
	add.s16 	%rs34, %rs33, %rs32;
	st.shared.u16 	[_ZZ8subSweepPfPsS0_E6presum+24], %rs34;
	ld.shared.u16 	%rs35, [_ZZ8subSweepPfPsS0_E8localn_s+24];
	add.s16 	%rs36, %rs35, %rs34;
	st.shared.u16 	[_ZZ8subSweepPfPsS0_E6presum+26], %rs36;
	ld.shared.u16 	%rs37, [_ZZ8subSweepPfPsS0_E8localn_s+26];
	add.s16 	%rs38, %rs37, %rs36;
	st.shared.u16 	[_ZZ8subSweepPfPsS0_E6presum+28], %rs38;
	ld.shared.u16 	%rs39, [_ZZ8subSweepPfPsS0_E8localn_s+28];
	add.s16 	%rs40, %rs39, %rs38;
	st.shared.u16 	[_ZZ8subSweepPfPsS0_E6presum+30], %rs40;
	ld.shared.u16 	%rs41, [_ZZ8subSweepPfPsS0_E8localn_s+30];
	add.s16 	%rs42, %rs41, %rs40;
	st.shared.u16 	[_ZZ8subSweepPfPsS0_E6presum+32], %rs42;
	ld.shared.u16 	%rs43, [_ZZ8subSweepPfPsS0_E8localn_s+32];
	add.s16 	%rs44, %rs43, %rs42;
	st.shared.u16 	[_ZZ8subSweepPfPsS0_E6presum+34], %rs44;
	ld.shared.u16 	%rs45, [_ZZ8subSweepPfPsS0_E8localn_s+34];
	add.s16 	%rs46, %rs45, %rs44;
	st.shared.u16 	[_ZZ8subSweepPfPsS0_E6presum+36], %rs46;
	ld.shared.u16 	%rs47, [_ZZ8subSweepPfPsS0_E8localn_s+36];
	add.s16 	%rs48, %rs47, %rs46;
	st.shared.u16 	[_ZZ8subSweepPfPsS0_E6presum+38], %rs48;
	ld.shared.u16 	%rs49, [_ZZ8subSweepPfPsS0_E8localn_s+38];
	add.s16 	%rs50, %rs49, %rs48;
	st.shared.u16 	[_ZZ8subSweepPfPsS0_E6presum+40], %rs50;
	ld.shared.u16 	%rs51, [_ZZ8subSweepPfPsS0_E8localn_s+40];
	add.s16 	%rs52, %rs51, %rs50;
	st.shared.u16 	[_ZZ8subSweepPfPsS0_E6presum+42], %rs52;
	ld.shared.u16 	%rs53, [_ZZ8subSweepPfPsS0_E8localn_s+42];
	add.s16 	%rs54, %rs53, %rs52;
	st.shared.u16 	[_ZZ8subSweepPfPsS0_E6presum+44], %rs54;
	ld.shared.u16 	%rs55, [_ZZ8subSweepPfPsS0_E8localn_s+44];
	add.s16 	%rs56, %rs55, %rs54;
	st.shared.u16 	[_ZZ8subSweepPfPsS0_E6presum+46], %rs56;
	ld.shared.u16 	%rs57, [_ZZ8subSweepPfPsS0_E8localn_s+46];
	add.s16 	%rs58, %rs57, %rs56;
	st.shared.u16 	[_ZZ8subSweepPfPsS0_E6presum+48], %rs58;
	ld.shared.u16 	%rs59, [_ZZ8subSweepPfPsS0_E8localn_s+48];
	add.s16 	%rs60, %rs59, %rs58;
	st.shared.u16 	[_ZZ8subSweepPfPsS0_E6presum+50], %rs60;
	ld.shared.u16 	%rs61, [_ZZ8subSweepPfPsS0_E8localn_s+50];
	add.s16 	%rs62, %rs61, %rs60;
	st.shared.u16 	[_ZZ8subSweepPfPsS0_E6presum+52], %rs62;
	cvt.s32.s16 	%r760, %rs62;
	ld.shared.s16 	%r761, [_ZZ8subSweepPfPsS0_E8localn_s+52];
	add.s32 	%r762, %r761, %r760;
	st.shared.u32 	[_ZZ8subSweepPfPsS0_E10totalAtoms], %r762;
$L__BB3_6:
	setp.gt.u32 	%p4, %r4, 26;
	bar.sync 	0;
	@%p4 bra 	$L__BB3_14;
	ld.shared.u16 	%rs4, [%r6];
	setp.lt.s16 	%p5, %rs4, 1;
	@%p5 bra 	$L__BB3_14;
	mov.u32 	%r765, _ZZ8subSweepPfPsS0_E6presum;
	add.s32 	%r766, %r765, %r749;
	ld.shared.u16 	%rs63, [%r766];
	mul.wide.s16 	%r12, %rs63, 3;
	ld.shared.u32 	%r13, [_ZZ8subSweepPfPsS0_E10totalAtoms];
	ld.shared.u16 	%rs64, [%r5];
	mul.wide.s16 	%r14, %rs64, 30;
	cvt.u32.u16 	%r15, %rs4;
	and.b32  	%r16, %r15, 3;
	setp.lt.u16 	%p6, %rs4, 4;
	mov.b32 	%r1436, 0;
	@%p6 bra 	$L__BB3_11;
	and.b32  	%r1436, %r15, 32764;
	mov.b32 	%r1434, 0;
$L__BB3_10:
	add.s32 	%r768, %r12, %r1434;
	add.s32 	%r769, %r1434, %r14;
	mul.wide.s32 	%rd22, %r769, 4;
	add.s64 	%rd23, %rd1, %rd22;
	ld.global.f32 	%f24, [%rd23];
	shl.b32 	%r770, %r768, 2;
	mov.u32 	%r771, _ZZ8subSweepPfPsS0_E5ldisk;
	add.s32 	%r772, %r771, %r770;
	st.shared.f32 	[%r772], %f24;
	ld.global.f32 	%f25, [%rd23+40];
	shl.b32 	%r773, %r13, 2;
	add.s32 	%r774, %r772, %r773;
	st.shared.f32 	[%r774], %f25;
	ld.global.f32 	%f26, [%rd23+80];
	add.s32 	%r775, %r774, %r773;
	st.shared.f32 	[%r775], %f26;
	ld.global.f32 	%f27, [%rd23+4];
	st.shared.f32 	[%r772+4], %f27;
	ld.global.f32 	%f28, [%rd23+44];
	st.shared.f32 	[%r774+4], %f28;
	ld.global.f32 	%f29, [%rd23+84];
	st.shared.f32 	[%r775+4], %f29;
	ld.global.f32 	%f30, [%rd23+8];
	st.shared.f32 	[%r772+8], %f30;
	ld.global.f32 	%f31, [%rd23+48];
	st.shared.f32 	[%r774+8], %f31;
	ld.global.f32 	%f32, [%rd23+88];
	st.shared.f32 	[%r775+8], %f32;
	ld.global.f32 	%f33, [%rd23+12];
	st.shared.f32 	[%r772+12], %f33;
	ld.global.f32 	%f34, [%rd23+52];
	st.shared.f32 	[%r774+12], %f34;
	ld.global.f32 	%f35, [%rd23+92];
	st.shared.f32 	[%r775+12], %f35;
	add.s32 	%r1434, %r1434, 4;
	setp.ne.s32 	%p7, %r1434, %r1436;
	@%p7 bra 	$L__BB3_10;
$L__BB3_11:
	setp.eq.s32 	%p8, %r16, 0;
	@%p8 bra 	$L__BB3_14;
	mov.b32 	%r1437, 0;
	mov.u32 	%r780, _ZZ8subSweepPfPsS0_E5ldisk;
	shl.b32 	%r782, %r13, 2;
$L__BB3_13:
	.pragma "nounroll";
	add.s32 	%r777, %r12, %r1436;
	add.s32 	%r778, %r1436, %r14;
	mul.wide.s32 	%rd24, %r778, 4;
	add.s64 	%rd25, %rd1, %rd24;
	ld.global.f32 	%f36, [%rd25];
	shl.b32 	%r779, %r777, 2;
	add.s32 	%r781, %r780, %r779;
	st.shared.f32 	[%r781], %f36;
	ld.global.f32 	%f37, [%rd25+40];
	add.s32 	%r783, %r781, %r782;
	st.shared.f32 	[%r783], %f37;
	ld.global.f32 	%f38, [%rd25+80];
	add.s32 	%r784, %r783, %r782;
	st.shared.f32 	[%r784], %f38;
	add.s32 	%r1436, %r1436, 1;
	add.s32 	%r1437, %r1437, 1;
	setp.ne.s32 	%p9, %r1437, %r16;
	@%p9 bra 	$L__BB3_13;
$L__BB3_14:
	bar.sync 	0;
	add.s32 	%r787, %r11, %r10;
	mad.lo.s32 	%r25, %r4, %r9, %r787;
	xor.b32  	%r788, %r4, -1429050551;
	mul.lo.s32 	%r789, %r788, 1099087573;
	add.s32 	%r1827, %r789, -638133224;
	add.s32 	%r1457, %r789, 123456789;
	st.local.v2.u32 	[%rd2], {%r1827, %r1457};
	xor.b32  	%r1456, %r789, 362436069;
	mov.b32 	%r1458, -123459836;
	st.local.v2.u32 	[%rd2+8], {%r1456, %r1458};
	add.s32 	%r1460, %r789, 5783321;
	mov.b32 	%r1459, -589760388;
	st.local.v2.u32 	[%rd2+16], {%r1459, %r1460};
	setp.eq.s32 	%p10, %r25, 0;
	@%p10 bra 	$L__BB3_129;
	cvt.s64.s32 	%rd95, %r25;
	mov.b32 	%r1443, 0;
	mov.b32 	%r1458, -123459836;
	mov.b32 	%r1459, -589760388;
	mov.u64 	%rd28, precalc_xorwow_matrix;
$L__BB3_16:
	mov.u64 	%rd4, %rd95;
	and.b64  	%rd26, %rd4, 3;
	setp.eq.s64 	%p11, %rd26, 0;
	@%p11 bra 	$L__BB3_128;
	mul.wide.u32 	%rd27, %r1443, 3200;
	add.s64 	%rd5, %rd28, %rd27;
	mov.b32 	%r1456, 0;
	mov.u32 	%r1457, %r1456;
	mov.u32 	%r1458, %r1456;
	mov.u32 	%r1459, %r1456;
	mov.u32 	%r1460, %r1456;
	mov.u32 	%r1449, %r1456;
$L__BB3_18:
	mul.wide.u32 	%rd29, %r1449, 4;
	add.s64 	%rd30, %rd2, %rd29;
	ld.local.u32 	%r42, [%rd30+4];
	shl.b32 	%r43, %r1449, 5;
	mov.b32 	%r1455, 0;
$L__BB3_19:
	.pragma "nounroll";
	shr.u32 	%r795, %r42, %r1455;
	and.b32  	%r796, %r795, 1;
	setp.eq.b32 	%p12, %r796, 1;
	not.pred 	%p13, %p12;
	add.s32 	%r797, %r43, %r1455;
	mul.lo.s32 	%r798, %r797, 5;
	mul.wide.u32 	%rd31, %r798, 4;
	add.s64 	%rd6, %rd5, %rd31;
	@%p13 bra 	$L__BB3_21;
	ld.global.u32 	%r799, [%rd6];
	xor.b32  	%r1457, %r1457, %r799;
	ld.global.u32 	%r800, [%rd6+4];
	xor.b32  	%r1456, %r1456, %r800;
	ld.global.u32 	%r801, [%rd6+8];
	xor.b32  	%r1458, %r1458, %r801;
	ld.global.u32 	%r802, [%rd6+12];
	xor.b32  	%r1459, %r1459, %r802;
	ld.global.u32 	%r803, [%rd6+16];
	xor.b32  	%r1460, %r1460, %r803;
$L__BB3_21:
	and.b32  	%r805, %r795, 2;
	setp.eq.s32 	%p14, %r805, 0;
	@%p14 bra 	$L__BB3_23;
	ld.global.u32 	%r806, [%rd6+20];
	xor.b32  	%r1457, %r1457, %r806;
	ld.global.u32 	%r807, [%rd6+24];
	xor.b32  	%r1456, %r1456, %r807;
	ld.global.u32 	%r808, [%rd6+28];
	xor.b32  	%r1458, %r1458, %r808;
	ld.global.u32 	%r809, [%rd6+32];
	xor.b32  	%r1459, %r1459, %r809;
	ld.global.u32 	%r810, [%rd6+36];
	xor.b32  	%r1460, %r1460, %r810;
$L__BB3_23:
	and.b32  	%r812, %r795, 4;
	setp.eq.s32 	%p15, %r812, 0;
	@%p15 bra 	$L__BB3_25;
	ld.global.u32 	%r813, [%rd6+40];
	xor.b32  	%r1457, %r1457, %r813;
	ld.global.u32 	%r814, [%rd6+44];
	xor.b32  	%r1456, %r1456, %r814;
	ld.global.u32 	%r815, [%rd6+48];
	xor.b32  	%r1458, %r1458, %r815;
	ld.global.u32 	%r816, [%rd6+52];
	xor.b32  	%r1459, %r1459, %r816;
	ld.global.u32 	%r817, [%rd6+56];
	xor.b32  	%r1460, %r1460, %r817;
$L__BB3_25:
	and.b32  	%r819, %r795, 8;
	setp.eq.s32 	%p16, %r819, 0;
	@%p16 bra 	$L__BB3_27;
	ld.global.u32 	%r820, [%rd6+60];
	xor.b32  	%r1457, %r1457, %r820;
	ld.global.u32 	%r821, [%rd6+64];
	xor.b32  	%r1456, %r1456, %r821;
	ld.global.u32 	%r822, [%rd6+68];
	xor.b32  	%r1458, %r1458, %r822;
	ld.global.u32 	%r823, [%rd6+72];
	xor.b32  	%r1459, %r1459, %r823;
	ld.global.u32 	%r824, [%rd6+76];
	xor.b32  	%r1460, %r1460, %r824;
$L__BB3_27:
	and.b32  	%r826, %r795, 16;
	setp.eq.s32 	%p17, %r826, 0;
	@%p17 bra 	$L__BB3_29;
	ld.global.u32 	%r827, [%rd6+80];
	xor.b32  	%r1457, %r1457, %r827;
	ld.global.u32 	%r828, [%rd6+84];
	xor.b32  	%r1456, %r1456, %r828;
	ld.global.u32 	%r829, [%rd6+88];
	xor.b32  	%r1458, %r1458, %r829;
	ld.global.u32 	%r830, [%rd6+92];
	xor.b32  	%r1459, %r1459, %r830;
	ld.global.u32 	%r831, [%rd6+96];
	xor.b32  	%r1460, %r1460, %r831;
$L__BB3_29:
	and.b32  	%r833, %r795, 32;
	setp.eq.s32 	%p18, %r833, 0;
	@%p18 bra 	$L__BB3_31;
	ld.global.u32 	%r834, [%rd6+100];
	xor.b32  	%r1457, %r1457, %r834;
	ld.global.u32 	%r835, [%rd6+104];
	xor.b32  	%r1456, %r1456, %r835;
	ld.global.u32 	%r836, [%rd6+108];
	xor.b32  	%r1458, %r1458, %r836;
	ld.global.u32 	%r837, [%rd6+112];
	xor.b32  	%r1459, %r1459, %r837;
	ld.global.u32 	%r838, [%rd6+116];
	xor.b32  	%r1460, %r1460, %r838;
$L__BB3_31:
	and.b32  	%r840, %r795, 64;
	setp.eq.s32 	%p19, %r840, 0;
	@%p19 bra 	$L__BB3_33;
	ld.global.u32 	%r841, [%rd6+120];
	xor.b32  	%r1457, %r1457, %r841;
	ld.global.u32 	%r842, [%rd6+124];
	xor.b32  	%r1456, %r1456, %r842;
	ld.global.u32 	%r843, [%rd6+128];
	xor.b32  	%r1458, %r1458, %r843;
	ld.global.u32 	%r844, [%rd6+132];
	xor.b32  	%r1459, %r1459, %r844;
	ld.global.u32 	%r845, [%rd6+136];
	xor.b32  	%r1460, %r1460, %r845;
$L__BB3_33:
	and.b32  	%r847, %r795, 128;
	setp.eq.s32 	%p20, %r847, 0;
	@%p20 bra 	$L__BB3_35;
	ld.global.u32 	%r848, [%rd6+140];
	xor.b32  	%r1457, %r1457, %r848;
	ld.global.u32 	%r849, [%rd6+144];
	xor.b32  	%r1456, %r1456, %r849;
	ld.global.u32 	%r850, [%rd6+148];
	xor.b32  	%r1458, %r1458, %r850;
	ld.global.u32 	%r851, [%rd6+152];
	xor.b32  	%r1459, %r1459, %r851;
	ld.global.u32 	%r852, [%rd6+156];
	xor.b32  	%r1460, %r1460, %r852;
$L__BB3_35:
	and.b32  	%r854, %r795, 256;
	setp.eq.s32 	%p21, %r854, 0;
	@%p21 bra 	$L__BB3_37;
	ld.global.u32 	%r855, [%rd6+160];
	xor.b32  	%r1457, %r1457, %r855;
	ld.global.u32 	%r856, [%rd6+164];
	xor.b32  	%r1456, %r1456, %r856;
	ld.global.u32 	%r857, [%rd6+168];
	xor.b32  	%r1458, %r1458, %r857;
	ld.global.u32 	%r858, [%rd6+172];
	xor.b32  	%r1459, %r1459, %r858;
	ld.global.u32 	%r859, [%rd6+176];
	xor.b32  	%r1460, %r1460, %r859;
$L__BB3_37:
	and.b32  	%r861, %r795, 512;
	setp.eq.s32 	%p22, %r861, 0;
	@%p22 bra 	$L__BB3_39;
	ld.global.u32 	%r862, [%rd6+180];
	xor.b32  	%r1457, %r1457, %r862;
	ld.global.u32 	%r863, [%rd6+184];
	xor.b32  	%r1456, %r1456, %r863;
	ld.global.u32 	%r864, [%rd6+188];
	xor.b32  	%r1458, %r1458, %r864;
	ld.global.u32 	%r865, [%rd6+192];
	xor.b32  	%r1459, %r1459, %r865;
	ld.global.u32 	%r866, [%rd6+196];
	xor.b32  	%r1460, %r1460, %r866;
$L__BB3_39:
	and.b32  	%r868, %r795, 1024;
	setp.eq.s32 	%p23, %r868, 0;
	@%p23 bra 	$L__BB3_41;
	ld.global.u32 	%r869, [%rd6+200];
	xor.b32  	%r1457, %r1457, %r869;
	ld.global.u32 	%r870, [%rd6+204];
	xor.b32  	%r1456, %r1456, %r870;
	ld.global.u32 	%r871, [%rd6+208];
	xor.b32  	%r1458, %r1458, %r871;
	ld.global.u32 	%r872, [%rd6+212];
	xor.b32  	%r1459, %r1459, %r872;
	ld.global.u32 	%r873, [%rd6+216];
	xor.b32  	%r1460, %r1460, %r873;
$L__BB3_41:
	and.b32  	%r875, %r795, 2048;
	setp.eq.s32 	%p24, %r875, 0;
	@%p24 bra 	$L__BB3_43;
	ld.global.u32 	%r876, [%rd6+220];
	xor.b32  	%r1457, %r1457, %r876;
	ld.global.u32 	%r877, [%rd6+224];
	xor.b32  	%r1456, %r1456, %r877;
	ld.global.u32 	%r878, [%rd6+228];
	xor.b32  	%r1458, %r1458, %r878;
	ld.global.u32 	%r879, [%rd6+232];
	xor.b32  	%r1459, %r1459, %r879;
	ld.global.u32 	%r880, [%rd6+236];
	xor.b32  	%r1460, %r1460, %r880;
$L__BB3_43:
	and.b32  	%r882, %r795, 4096;
	setp.eq.s32 	%p25, %r882, 0;
	@%p25 bra 	$L__BB3_45;
	ld.global.u32 	%r883, [%rd6+240];
	xor.b32  	%r1457, %r1457, %r883;
	ld.global.u32 	%r884, [%rd6+244];
	xor.b32  	%r1456, %r1456, %r884;
	ld.global.u32 	%r885, [%rd6+248];
	xor.b32  	%r1458, %r1458, %r885;
	ld.global.u32 	%r886, [%rd6+252];
	xor.b32  	%r1459, %r1459, %r886;
	ld.global.u32 	%r887, [%rd6+256];
	xor.b32  	%r1460, %r1460, %r887;
$L__BB3_45:
	and.b32  	%r889, %r795, 8192;
	setp.eq.s32 	%p26, %r889, 0;
	@%p26 bra 	$L__BB3_47;
	ld.global.u32 	%r890, [%rd6+260];
	xor.b32  	%r1457, %r1457, %r890;
	ld.global.u32 	%r891, [%rd6+264];
	xor.b32  	%r1456, %r1456, %r891;
	ld.global.u32 	%r892, [%rd6+268];
	xor.b32  	%r1458, %r1458, %r892;
	ld.global.u32 	%r893, [%rd6+272];
	xor.b32  	%r1459, %r1459, %r893;
	ld.global.u32 	%r894, [%rd6+276];
	xor.b32  	%r1460, %r1460, %r894;
$L__BB3_47:
	and.b32  	%r896, %r795, 16384;
	setp.eq.s32 	%p27, %r896, 0;
	@%p27 bra 	$L__BB3_49;
	ld.global.u32 	%r897, [%rd6+280];
	xor.b32  	%r1457, %r1457, %r897;
	ld.global.u32 	%r898, [%rd6+284];
	xor.b32  	%r1456, %r1456, %r898;
	ld.global.u32 	%r899, [%rd6+288];
	xor.b32  	%r1458, %r1458, %r899;
	ld.global.u32 	%r900, [%rd6+292];
	xor.b32  	%r1459, %r1459, %r900;
	ld.global.u32 	%r901, [%rd6+296];
	xor.b32  	%r1460, %r1460, %r901;
$L__BB3_49:
	and.b32  	%r903, %r795, 32768;
	setp.eq.s32 	%p28, %r903, 0;
	@%p28 bra 	$L__BB3_51;
	ld.global.u32 	%r904, [%rd6+300];
	xor.b32  	%r1457, %r1457, %r904;
	ld.global.u32 	%r905, [%rd6+304];
	xor.b32  	%r1456, %r1456, %r905;
	ld.global.u32 	%r906, [%rd6+308];
	xor.b32  	%r1458, %r1458, %r906;
	ld.global.u32 	%r907, [%rd6+312];
	xor.b32  	%r1459, %r1459, %r907;
	ld.global.u32 	%r908, [%rd6+316];
	xor.b32  	%r1460, %r1460, %r908;
$L__BB3_51:
	add.s32 	%r1455, %r1455, 16;
	setp.ne.s32 	%p29, %r1455, 32;
	@%p29 bra 	$L__BB3_19;
	mad.lo.s32 	%r909, %r1449, -31, %r43;
	add.s32 	%r1449, %r909, 1;
	setp.ne.s32 	%p30, %r1449, 5;
	@%p30 bra 	$L__BB3_18;
	st.local.u32 	[%rd2+4], %r1457;
	st.local.v2.u32 	[%rd2+8], {%r1456, %r1458};
	st.local.v2.u32 	[%rd2+16], {%r1459, %r1460};
	setp.eq.s64 	%p31, %rd26, 1;
	@%p31 bra 	$L__BB3_128;
	mov.b32 	%r1456, 0;
	mov.u32 	%r1457, %r1456;
	mov.u32 	%r1458, %r1456;
	mov.u32 	%r1459, %r1456;
	mov.u32 	%r1460, %r1456;
	mov.u32 	%r1541, %r1456;
$L__BB3_55:
	mul.wide.u32 	%rd33, %r1541, 4;
	add.s64 	%rd34, %rd2, %rd33;
	ld.local.u32 	%r218, [%rd34+4];
	shl.b32 	%r219, %r1541, 5;
	mov.b32 	%r1547, 0;
$L__BB3_56:
	.pragma "nounroll";
	shr.u32 	%r912, %r218, %r1547;
	and.b32  	%r913, %r912, 1;
	setp.eq.b32 	%p32, %r913, 1;
	not.pred 	%p33, %p32;
	add.s32 	%r914, %r219, %r1547;
	mul.lo.s32 	%r915, %r914, 5;
	mul.wide.u32 	%rd35, %r915, 4;
	add.s64 	%rd7, %rd5, %rd35;
	@%p33 bra 	$L__BB3_58;
	ld.global.u32 	%r916, [%rd7];
	xor.b32  	%r1457, %r1457, %r916;
	ld.global.u32 	%r917, [%rd7+4];
	xor.b32  	%r1456, %r1456, %r917;
	ld.global.u32 	%r918, [%rd7+8];
	xor.b32  	%r1458, %r1458, %r918;
	ld.global.u32 	%r919, [%rd7+12];
	xor.b32  	%r1459, %r1459, %r919;
	ld.global.u32 	%r920, [%rd7+16];
	xor.b32  	%r1460, %r1460, %r920;
$L__BB3_58:
	and.b32  	%r922, %r912, 2;
	setp.eq.s32 	%p34, %r922, 0;
	@%p34 bra 	$L__BB3_60;
	ld.global.u32 	%r923, [%rd7+20];
	xor.b32  	%r1457, %r1457, %r923;
	ld.global.u32 	%r924, [%rd7+24];
	xor.b32  	%r1456, %r1456, %r924;
	ld.global.u32 	%r925, [%rd7+28];
	xor.b32  	%r1458, %r1458, %r925;
	ld.global.u32 	%r926, [%rd7+32];
	xor.b32  	%r1459, %r1459, %r926;
	ld.global.u32 	%r927, [%rd7+36];
	xor.b32  	%r1460, %r1460, %r927;
$L__BB3_60:
	and.b32  	%r929, %r912, 4;
	setp.eq.s32 	%p35, %r929, 0;
	@%p35 bra 	$L__BB3_62;
	ld.global.u32 	%r930, [%rd7+40];
	xor.b32  	%r1457, %r1457, %r930;
	ld.global.u32 	%r931, [%rd7+44];
	xor.b32  	%r1456, %r1456, %r931;
	ld.global.u32 	%r932, [%rd7+48];
	xor.b32  	%r1458, %r1458, %r932;
	ld.global.u32 	%r933, [%rd7+52];
	xor.b32  	%r1459, %r1459, %r933;
	ld.global.u32 	%r934, [%rd7+56];
	xor.b32  	%r1460, %r1460, %r934;
$L__BB3_62:
	and.b32  	%r936, %r912, 8;
	setp.eq.s32 	%p36, %r936, 0;
	@%p36 bra 	$L__BB3_64;
	ld.global.u32 	%r937, [%rd7+60];
	xor.b32  	%r1457, %r1457, %r937;
	ld.global.u32 	%r938, [%rd7+64];
	xor.b32  	%r1456, %r1456, %r938;
	ld.global.u32 	%r939, [%rd7+68];
	xor.b32  	%r1458, %r1458, %r939;
	ld.global.u32 	%r940, [%rd7+72];
	xor.b32  	%r1459, %r1459, %r940;
	ld.global.u32 	%r941, [%rd7+76];
	xor.b32  	%r1460, %r1460, %r941;
$L__BB3_64:
	and.b32  	%r943, %r912, 16;
	setp.eq.s32 	%p37, %r943, 0;
	@%p37 bra 	$L__BB3_66;
	ld.global.u32 	%r944, [%rd7+80];
	xor.b32  	%r1457, %r1457, %r944;
	ld.global.u32 	%r945, [%rd7+84];
	xor.b32  	%r1456, %r1456, %r945;
	ld.global.u32 	%r946, [%rd7+88];
	xor.b32  	%r1458, %r1458, %r946;
	ld.global.u32 	%r947, [%rd7+92];
	xor.b32  	%r1459, %r1459, %r947;
	ld.global.u32 	%r948, [%rd7+96];
	xor.b32  	%r1460, %r1460, %r948;
$L__BB3_66:
	and.b32  	%r950, %r912, 32;
	setp.eq.s32 	%p38, %r950, 0;
	@%p38 bra 	$L__BB3_68;
	ld.global.u32 	%r951, [%rd7+100];
	xor.b32  	%r1457, %r1457, %r951;
	ld.global.u32 	%r952, [%rd7+104];
	xor.b32  	%r1456, %r1456, %r952;
	ld.global.u32 	%r953, [%rd7+108];
	xor.b32  	%r1458, %r1458, %r953;
	ld.global.u32 	%r954, [%rd7+112];
	xor.b32  	%r1459, %r1459, %r954;
	ld.global.u32 	%r955, [%rd7+116];
	xor.b32  	%r1460, %r1460, %r955;
$L__BB3_68:
	and.b32  	%r957, %r912, 64;
	setp.eq.s32 	%p39, %r957, 0;
	@%p39 bra 	$L__BB3_70;
	ld.global.u32 	%r958, [%rd7+120];
	xor.b32  	%r1457, %r1457, %r958;
	ld.global.u32 	%r959, [%rd7+124];
	xor.b32  	%r1456, %r1456, %r959;
	ld.global.u32 	%r960, [%rd7+128];
	xor.b32  	%r1458, %r1458, %r960;
	ld.global.u32 	%r961, [%rd7+132];
	xor.b32  	%r1459, %r1459, %r961;
	ld.global.u32 	%r962, [%rd7+136];
	xor.b32  	%r1460, %r1460, %r962;
$L__BB3_70:
	and.b32  	%r964, %r912, 128;
	setp.eq.s32 	%p40, %r964, 0;
	@%p40 bra 	$L__BB3_72;
	ld.global.u32 	%r965, [%rd7+140];
	xor.b32  	%r1457, %r1457, %r965;
	ld.global.u32 	%r966, [%rd7+144];
	xor.b32  	%r1456, %r1456, %r966;
	ld.global.u32 	%r967, [%rd7+148];
	xor.b32  	%r1458, %r1458, %r967;
	ld.global.u32 	%r968, [%rd7+152];
	xor.b32  	%r1459, %r1459, %r968;
	ld.global.u32 	%r969, [%rd7+156];
	xor.b32  	%r1460, %r1460, %r969;
$L__BB3_72:
	and.b32  	%r971, %r912, 256;
	setp.eq.s32 	%p41, %r971, 0;
	@%p41 bra 	$L__BB3_74;
	ld.global.u32 	%r972, [%rd7+160];
	xor.b32  	%r1457, %r1457, %r972;
	ld.global.u32 	%r973, [%rd7+164];
	xor.b32  	%r1456, %r1456, %r973;
	ld.global.u32 	%r974, [%rd7+168];
	xor.b32  	%r1458, %r1458, %r974;
	ld.global.u32 	%r975, [%rd7+172];
	xor.b32  	%r1459, %r1459, %r975;
	ld.global.u32 	%r976, [%rd7+176];
	xor.b32  	%r1460, %r1460, %r976;
$L__BB3_74:
	and.b32  	%r978, %r912, 512;
	setp.eq.s32 	%p42, %r978, 0;
	@%p42 bra 	$L__BB3_76;
	ld.global.u32 	%r979, [%rd7+180];
	xor.b32  	%r1457, %r1457, %r979;
	ld.global.u32 	%r980, [%rd7+184];
	xor.b32  	%r1456, %r1456, %r980;
	ld.global.u32 	%r981, [%rd7+188];
	xor.b32  	%r1458, %r1458, %r981;
	ld.global.u32 	%r982, [%rd7+192];
	xor.b32  	%r1459, %r1459, %r982;
	ld.global.u32 	%r983, [%rd7+196];
	xor.b32  	%r1460, %r1460, %r983;
$L__BB3_76:
	and.b32  	%r985, %r912, 1024;
	setp.eq.s32 	%p43, %r985, 0;
	@%p43 bra 	$L__BB3_78;
	ld.global.u32 	%r986, [%rd7+200];
	xor.b32  	%r1457, %r1457, %r986;
	ld.global.u32 	%r987, [%rd7+204];
	xor.b32  	%r1456, %r1456, %r987;
	ld.global.u32 	%r988, [%rd7+208];
	xor.b32  	%r1458, %r1458, %r988;
	ld.global.u32 	%r989, [%rd7+212];
	xor.b32  	%r1459, %r1459, %r989;
	ld.global.u32 	%r990, [%rd7+216];
	xor.b32  	%r1460, %r1460, %r990;
$L__BB3_78:
	and.b32  	%r992, %r912, 2048;
	setp.eq.s32 	%p44, %r992, 0;
	@%p44 bra 	$L__BB3_80;
	ld.global.u32 	%r993, [%rd7+220];
	xor.b32  	%r1457, %r1457, %r993;
	ld.global.u32 	%r994, [%rd7+224];
	xor.b32  	%r1456, %r1456, %r994;
	ld.global.u32 	%r995, [%rd7+228];
	xor.b32  	%r1458, %r1458, %r995;
	ld.global.u32 	%r996, [%rd7+232];
	xor.b32  	%r1459, %r1459, %r996;
	ld.global.u32 	%r997, [%rd7+236];
	xor.b32  	%r1460, %r1460, %r997;
$L__BB3_80:
	and.b32  	%r999, %r912, 4096;
	setp.eq.s32 	%p45, %r999, 0;
	@%p45 bra 	$L__BB3_82;
	ld.global.u32 	%r1000, [%rd7+240];
	xor.b32  	%r1457, %r1457, %r1000;
	ld.global.u32 	%r1001, [%rd7+244];
	xor.b32  	%r1456, %r1456, %r1001;
	ld.global.u32 	%r1002, [%rd7+248];
	xor.b32  	%r1458, %r1458, %r1002;
	ld.global.u32 	%r1003, [%rd7+252];
	xor.b32  	%r1459, %r1459, %r1003;
	ld.global.u32 	%r1004, [%rd7+256];
	xor.b32  	%r1460, %r1460, %r1004;
$L__BB3_82:
	and.b32  	%r1006, %r912, 8192;
	setp.eq.s32 	%p46, %r1006, 0;
	@%p46 bra 	$L__BB3_84;
	ld.global.u32 	%r1007, [%rd7+260];
	xor.b32  	%r1457, %r1457, %r1007;
	ld.global.u32 	%r1008, [%rd7+264];
	xor.b32  	%r1456, %r1456, %r1008;
	ld.global.u32 	%r1009, [%rd7+268];
	xor.b32  	%r1458, %r1458, %r1009;
	ld.global.u32 	%r1010, [%rd7+272];
	xor.b32  	%r1459, %r1459, %r1010;
	ld.global.u32 	%r1011, [%rd7+276];
	xor.b32  	%r1460, %r1460, %r1011;
$L__BB3_84:
	and.b32  	%r1013, %r912, 16384;
	setp.eq.s32 	%p47, %r1013, 0;
	@%p47 bra 	$L__BB3_86;
	ld.global.u32 	%r1014, [%rd7+280];
	xor.b32  	%r1457, %r1457, %r1014;
	ld.global.u32 	%r1015, [%rd7+284];
	xor.b32  	%r1456, %r1456, %r1015;
	ld.global.u32 	%r1016, [%rd7+288];
	xor.b32  	%r1458, %r1458, %r1016;
	ld.global.u32 	%r1017, [%rd7+292];
	xor.b32  	%r1459, %r1459, %r1017;
	ld.global.u32 	%r1018, [%rd7+296];
	xor.b32  	%r1460, %r1460, %r1018;
$L__BB3_86:
	and.b32  	%r1020, %r912, 32768;
	setp.eq.s32 	%p48, %r1020, 0;
	@%p48 bra 	$L__BB3_88;
	ld.global.u32 	%r1021, [%rd7+300];
	xor.b32  	%r1457, %r1457, %r1021;
	ld.global.u32 	%r1022, [%rd7+304];
	xor.b32  	%r1456, %r1456, %r1022;
	ld.global.u32 	%r1023, [%rd7+308];
	xor.b32  	%r1458, %r1458, %r1023;
	ld.global.u32 	%r1024, [%rd7+312];
	xor.b32  	%r1459, %r1459, %r1024;
	ld.global.u32 	%r1025, [%rd7+316];
	xor.b32  	%r1460, %r1460, %r1025;
$L__BB3_88:
	add.s32 	%r1547, %r1547, 16;
	setp.ne.s32 	%p49, %r1547, 32;
	@%p49 bra 	$L__BB3_56;
	mad.lo.s32 	%r1026, %r1541, -31, %r219;
	add.s32 	%r1541, %r1026, 1;
	setp.ne.s32 	%p50, %r1541, 5;
	@%p50 bra 	$L__BB3_55;
	st.local.u32 	[%rd2+4], %r1457;
	st.local.v2.u32 	[%rd2+8], {%r1456, %r1458};
	st.local.v2.u32 	[%rd2+16], {%r1459, %r1460};
	setp.ne.s64 	%p51, %rd26, 3;
	@%p51 bra 	$L__BB3_128;
	mov.b32 	%r1456, 0;
	mov.u32 	%r1457, %r1456;
	mov.u32 	%r1458, %r1456;
	mov.u32 	%r1459, %r1456;
	mov.u32 	%r1460, %r1456;
	mov.u32 	%r1633, %r1456;
$L__BB3_92:
	mul.wide.u32 	%rd37, %r1633, 4;
	add.s64 	%rd38, %rd2, %rd37;
	ld.local.u32 	%r394, [%rd38+4];
	shl.b32 	%r395, %r1633, 5;
	mov.b32 	%r1639, 0;
$L__BB3_93:
	.pragma "nounroll";
	shr.u32 	%r1029, %r394, %r1639;
	and.b32  	%r1030, %r1029, 1;
	setp.eq.b32 	%p52, %r1030, 1;
	not.pred 	%p53, %p52;
	add.s32 	%r1031, %r395, %r1639;
	mul.lo.s32 	%r1032, %r1031, 5;
	mul.wide.u32 	%rd39, %r1032, 4;
	add.s64 	%rd8, %rd5, %rd39;
	@%p53 bra 	$L__BB3_95;
	ld.global.u32 	%r1033, [%rd8];
	xor.b32  	%r1457, %r1457, %r1033;
	ld.global.u32 	%r1034, [%rd8+4];
	xor.b32  	%r1456, %r1456, %r1034;
	ld.global.u32 	%r1035, [%rd8+8];
	xor.b32  	%r1458, %r1458, %r1035;
	ld.global.u32 	%r1036, [%rd8+12];
	xor.b32  	%r1459, %r1459, %r1036;
	ld.global.u32 	%r1037, [%rd8+16];
	xor.b32  	%r1460, %r1460, %r1037;
$L__BB3_95:
	and.b32  	%r1039, %r1029, 2;
	setp.eq.s32 	%p54, %r1039, 0;
	@%p54 bra 	$L__BB3_97;
	ld.global.u32 	%r1040, [%rd8+20];
	xor.b32  	%r1457, %r1457, %r1040;
	ld.global.u32 	%r1041, [%rd8+24];
	xor.b32  	%r1456, %r1456, %r1041;
	ld.global.u32 	%r1042, [%rd8+28];
	xor.b32  	%r1458, %r1458, %r1042;
	ld.global.u32 	%r1043, [%rd8+32];
	xor.b32  	%r1459, %r1459, %r1043;
	ld.global.u32 	%r1044, [%rd8+36];
	xor.b32  	%r1460, %r1460, %r1044;
$L__BB3_97:
	and.b32  	%r1046, %r1029, 4;
	setp.eq.s32 	%p55, %r1046, 0;
	@%p55 bra 	$L__BB3_99;
	ld.global.u32 	%r1047, [%rd8+40];
	xor.b32  	%r1457, %r1457, %r1047;
	ld.global.u32 	%r1048, [%rd8+44];
	xor.b32  	%r1456, %r1456, %r1048;
	ld.global.u32 	%r1049, [%rd8+48];
	xor.b32  	%r1458, %r1458, %r1049;
	ld.global.u32 	%r1050, [%rd8+52];
	xor.b32  	%r1459, %r1459, %r1050;
	ld.global.u32 	%r1051, [%rd8+56];
	xor.b32  	%r1460, %r1460, %r1051;
$L__BB3_99:
	and.b32  	%r1053, %r1029, 8;
	setp.eq.s32 	%p56, %r1053, 0;
	@%p56 bra 	$L__BB3_101;
	ld.global.u32 	%r1054, [%rd8+60];
	xor.b32  	%r1457, %r1457, %r1054;
	ld.global.u32 	%r1055, [%rd8+64];
	xor.b32  	%r1456, %r1456, %r1055;
	ld.global.u32 	%r1056, [%rd8+68];
	xor.b32  	%r1458, %r1458, %r1056;
	ld.global.u32 	%r1057, [%rd8+72];
	xor.b32  	%r1459, %r1459, %r1057;
	ld.global.u32 	%r1058, [%rd8+76];
	xor.b32  	%r1460, %r1460, %r1058;
$L__BB3_101:
	and.b32  	%r1060, %r1029, 16;
	setp.eq.s32 	%p57, %r1060, 0;
	@%p57 bra 	$L__BB3_103;
	ld.global.u32 	%r1061, [%rd8+80];
	xor.b32  	%r1457, %r1457, %r1061;
	ld.global.u32 	%r1062, [%rd8+84];
	xor.b32  	%r1456, %r1456, %r1062;
	ld.global.u32 	%r1063, [%rd8+88];
	xor.b32  	%r1458, %r1458, %r1063;
	ld.global.u32 	%r1064, [%rd8+92];
	xor.b32  	%r1459, %r1459, %r1064;
	ld.global.u32 	%r1065, [%rd8+96];
	xor.b32  	%r1460, %r1460, %r1065;
$L__BB3_103:
	and.b32  	%r1067, %r1029, 32;
	setp.eq.s32 	%p58, %r1067, 0;
	@%p58 bra 	$L__BB3_105;
	ld.global.u32 	%r1068, [%rd8+100];
	xor.b32  	%r1457, %r1457, %r1068;
	ld.global.u32 	%r1069, [%rd8+104];
	xor.b32  	%r1456, %r1456, %r1069;
	ld.global.u32 	%r1070, [%rd8+108];
	xor.b32  	%r1458, %r1458, %r1070;
	ld.global.u32 	%r1071, [%rd8+112];
	xor.b32  	%r1459, %r1459, %r1071;
	ld.global.u32 	%r1072, [%rd8+116];
	xor.b32  	%r1460, %r1460, %r1072;
$L__BB3_105:
	and.b32  	%r1074, %r1029, 64;
	setp.eq.s32 	%p59, %r1074, 0;
	@%p59 bra 	$L__BB3_107;
	ld.global.u32 	%r1075, [%rd8+120];
	xor.b32  	%r1457, %r1457, %r1075;
	ld.global.u32 	%r1076, [%rd8+124];
	xor.b32  	%r1456, %r1456, %r1076;
	ld.global.u32 	%r1077, [%rd8+128];
	xor.b32  	%r1458, %r1458, %r1077;
	ld.global.u32 	%r1078, [%rd8+132];
	xor.b32  	%r1459, %r1459, %r1078;
	ld.global.u32 	%r1079, [%rd8+136];
	xor.b32  	%r1460, %r1460, %r1079;
$L__BB3_107:
	and.b32  	%r1081, %r1029, 128;
	setp.eq.s32 	%p60, %r1081, 0;
	@%p60 bra 	$L__BB3_109;
	ld.global.u32 	%r1082, [%rd8+140];
	xor.b32  	%r1457, %r1457, %r1082;
	ld.global.u32 	%r1083, [%rd8+144];
	xor.b32  	%r1456, %r1456, %r1083;
	ld.global.u32 	%r1084, [%rd8+148];
	xor.b32  	%r1458, %r1458, %r1084;
	ld.global.u32 	%r1085, [%rd8+152];
	xor.b32  	%r1459, %r1459, %r1085;
	ld.global.u32 	%r1086, [%rd8+156];
	xor.b32  	%r1460, %r1460, %r1086;
$L__BB3_109:
	and.b32  	%r1088, %r1029, 256;
	setp.eq.s32 	%p61, %r1088, 0;
	@%p61 bra 	$L__BB3_111;
	ld.global.u32 	%r1089, [%rd8+160];
	xor.b32  	%r1457, %r1457, %r1089;
	ld.global.u32 	%r1090, [%rd8+164];
	xor.b32  	%r1456, %r1456, %r1090;
	ld.global.u32 	%r1091, [%rd8+168];
	xor.b32  	%r1458, %r1458, %r1091;
	ld.global.u32 	%r1092, [%rd8+172];
	xor.b32  	%r1459, %r1459, %r1092;
	ld.global.u32 	%r1093, [%rd8+176];
	xor.b32  	%r1460, %r1460, %r1093;
$L__BB3_111:
	and.b32  	%r1095, %r1029, 512;
	setp.eq.s32 	%p62, %r1095, 0;
	@%p62 bra 	$L__BB3_113;
	ld.global.u32 	%r1096, [%rd8+180];
	xor.b32  	%r1457, %r1457, %r1096;
	ld.global.u32 	%r1097, [%rd8+184];
	xor.b32  	%r1456, %r1456, %r1097;
	ld.global.u32 	%r1098, [%rd8+188];
	xor.b32  	%r1458, %r1458, %r1098;
	ld.global.u32 	%r1099, [%rd8+192];
	xor.b32  	%r1459, %r1459, %r1099;
	ld.global.u32 	%r1100, [%rd8+196];
	xor.b32  	%r1460, %r1460, %r1100;
$L__BB3_113:
	and.b32  	%r1102, %r1029, 1024;
	setp.eq.s32 	%p63, %r1102, 0;
	@%p63 bra 	$L__BB3_115;
	ld.global.u32 	%r1103, [%rd8+200];
	xor.b32  	%r1457, %r1457, %r1103;
	ld.global.u32 	%r1104, [%rd8+204];
	xor.b32  	%r1456, %r1456, %r1104;
	ld.global.u32 	%r1105, [%rd8+208];
	xor.b32  	%r1458, %r1458, %r1105;
	ld.global.u32 	%r1106, [%rd8+212];
	xor.b32  	%r1459, %r1459, %r1106;
	ld.global.u32 	%r1107, [%rd8+216];
	xor.b32  	%r1460, %r1460, %r1107;
$L__BB3_115:
	and.b32  	%r1109, %r1029, 2048;
	setp.eq.s32 	%p64, %r1109, 0;
	@%p64 bra 	$L__BB3_117;
	ld.global.u32 	%r1110, [%rd8+220];
	xor.b32  	%r1457, %r1457, %r1110;
	ld.global.u32 	%r1111, [%rd8+224];
	xor.b32  	%r1456, %r1456, %r1111;
	ld.global.u32 	%r1112, [%rd8+228];
	xor.b32  	%r1458, %r1458, %r1112;
	ld.global.u32 	%r1113, [%rd8+232];
	xor.b32  	%r1459, %r1459, %r1113;
	ld.global.u32 	%r1114, [%rd8+236];
	xor.b32  	%r1460, %r1460, %r1114;
$L__BB3_117:
	and.b32  	%r1116, %r1029, 4096;
	setp.eq.s32 	%p65, %r1116, 0;
	@%p65 bra 	$L__BB3_119;
	ld.global.u32 	%r1117, [%rd8+240];
	xor.b32  	%r1457, %r1457, %r1117;
	ld.global.u32 	%r1118, [%rd8+244];
	xor.b32  	%r1456, %r1456, %r1118;
	ld.global.u32 	%r1119, [%rd8+248];
	xor.b32  	%r1458, %r1458, %r1119;
	ld.global.u32 	%r1120, [%rd8+252];
	xor.b32  	%r1459, %r1459, %r1120;
	ld.global.u32 	%r1121, [%rd8+256];
	xor.b32  	%r1460, %r1460, %r1121;
$L__BB3_119:
	and.b32  	%r1123, %r1029, 8192;
	setp.eq.s32 	%p66, %r1123, 0;
	@%p66 bra 	$L__BB3_121;
	ld.global.u32 	%r1124, [%rd8+260];
	xor.b32  	%r1457, %r1457, %r1124;
	ld.global.u32 	%r1125, [%rd8+264];
	xor.b32  	%r1456, %r1456, %r1125;
	ld.global.u32 	%r1126, [%rd8+268];
	xor.b32  	%r1458, %r1458, %r1126;
	ld.global.u32 	%r1127, [%rd8+272];
	xor.b32  	%r1459, %r1459, %r1127;
	ld.global.u32 	%r1128, [%rd8+276];
	xor.b32  	%r1460, %r1460, %r1128;
$L__BB3_121:
	and.b32  	%r1130, %r1029, 16384;
	setp.eq.s32 	%p67, %r1130, 0;
	@%p67 bra 	$L__BB3_123;
	ld.global.u32 	%r1131, [%rd8+280];
	xor.b32  	%r1457, %r1457, %r1131;
	ld.global.u32 	%r1132, [%rd8+284];
	xor.b32  	%r1456, %r1456, %r1132;
	ld.global.u32 	%r1133, [%rd8+288];
	xor.b32  	%r1458, %r1458, %r1133;
	ld.global.u32 	%r1134, [%rd8+292];
	xor.b32  	%r1459, %r1459, %r1134;
	ld.global.u32 	%r1135, [%rd8+296];
	xor.b32  	%r1460, %r1460, %r1135;
$L__BB3_123:
	and.b32  	%r1137, %r1029, 32768;
	setp.eq.s32 	%p68, %r1137, 0;
	@%p68 bra 	$L__BB3_125;
	ld.global.u32 	%r1138, [%rd8+300];
	xor.b32  	%r1457, %r1457, %r1138;
	ld.global.u32 	%r1139, [%rd8+304];
	xor.b32  	%r1456, %r1456, %r1139;
	ld.global.u32 	%r1140, [%rd8+308];
	xor.b32  	%r1458, %r1458, %r1140;
	ld.global.u32 	%r1141, [%rd8+312];
	xor.b32  	%r1459, %r1459, %r1141;
	ld.global.u32 	%r1142, [%rd8+316];
	xor.b32  	%r1460, %r1460, %r1142;
$L__BB3_125:
	add.s32 	%r1639, %r1639, 16;
	setp.ne.s32 	%p69, %r1639, 32;
	@%p69 bra 	$L__BB3_93;
	mad.lo.s32 	%r1143, %r1633, -31, %r395;
	add.s32 	%r1633, %r1143, 1;
	setp.ne.s32 	%p70, %r1633, 5;
	@%p70 bra 	$L__BB3_92;
	st.local.u32 	[%rd2+4], %r1457;
	st.local.v2.u32 	[%rd2+8], {%r1456, %r1458};
	st.local.v2.u32 	[%rd2+16], {%r1459, %r1460};
$L__BB3_128:
	shr.u64 	%rd95, %rd4, 2;
	add.s32 	%r1443, %r1443, 1;
	setp.gt.u64 	%p71, %rd4, 3;
	@%p71 bra 	$L__BB3_16;
$L__BB3_129:
	mov.b32 	%r1144, 0;
	st.local.v2.u32 	[%rd2+24], {%r1144, %r1144};
	st.local.u32 	[%rd2+32], %r1144;
	mov.b64 	%rd40, 0;
	st.local.u64 	[%rd2+40], %rd40;
	setp.ne.s32 	%p72, %r4, 0;
	@%p72 bra 	$L__BB3_158;
	ld.shared.u16 	%rs5, [_ZZ8subSweepPfPsS0_E8localn_s];
	ld.shared.u32 	%r575, [_ZZ8subSweepPfPsS0_E10totalAtoms];
	setp.lt.s16 	%p73, %rs5, 1;
	@%p73 bra 	$L__BB3_140;
	cvt.u32.u16 	%r576, %rs5;
	setp.lt.u16 	%p74, %rs5, 4;
	mov.u32 	%r1746, %r1459;
	mov.u32 	%r1747, %r1458;
	mov.u32 	%r1750, %r576;
	@%p74 bra 	$L__BB3_134;
	mov.b32 	%r1737, 0;
	mov.u32 	%r1159, _ZZ8subSweepPfPsS0_E5ldisk;
	shl.b32 	%r1163, %r575, 2;
	and.b32  	%r1211, %r576, 32764;
	mov.u32 	%r1734, %r1456;
	mov.u32 	%r1735, %r1457;
	mov.u32 	%r1750, %r576;
$L__BB3_133:
	.pragma "nounroll";
	mov.u32 	%r1457, %r1460;
	shr.u32 	%r1147, %r1735, 2;
	xor.b32  	%r1148, %r1147, %r1735;
	shl.b32 	%r1149, %r1457, 4;
	shl.b32 	%r1150, %r1148, 1;
	xor.b32  	%r1151, %r1150, %r1149;
	xor.b32  	%r1152, %r1151, %r1148;
	xor.b32  	%r1456, %r1152, %r1457;
	add.s32 	%r1153, %r1827, %r1456;
	add.s32 	%r1154, %r1153, 362437;
	cvt.rn.f32.u32 	%f39, %r1154;
	fma.rn.f32 	%f40, %f39, 0f2F800000, 0f2F000000;
	cvt.rzi.s32.f32 	%r1155, %f40;
	rem.s32 	%r1156, %r1155, %r1750;
	add.s32 	%r1157, %r1750, -1;
	shl.b32 	%r1158, %r1750, 2;
	add.s32 	%r1160, %r1159, %r1158;
	shl.b32 	%r1161, %r1156, 2;
	add.s32 	%r1162, %r1159, %r1161;
	ld.shared.f32 	%f41, [%r1160+-4];
	ld.shared.f32 	%f42, [%r1162];
	st.shared.f32 	[%r1160+-4], %f42;
	st.shared.f32 	[%r1162], %f41;
	add.s32 	%r1164, %r1160, %r1163;
	add.s32 	%r1165, %r1162, %r1163;
	ld.shared.f32 	%f43, [%r1164+-4];
	ld.shared.f32 	%f44, [%r1165];
	st.shared.f32 	[%r1164+-4], %f44;
	st.shared.f32 	[%r1165], %f43;
	add.s32 	%r1166, %r1164, %r1163;
	add.s32 	%r1167, %r1165, %r1163;
	ld.shared.f32 	%f45, [%r1166+-4];
	ld.shared.f32 	%f46, [%r1167];
	st.shared.f32 	[%r1166+-4], %f46;
	st.shared.f32 	[%r1167], %f45;
	shr.u32 	%r1168, %r1734, 2;
	xor.b32  	%r1169, %r1168, %r1734;
	shl.b32 	%r1170, %r1456, 4;
	shl.b32 	%r1171, %r1169, 1;
	xor.b32  	%r1172, %r1171, %r1170;
	xor.b32  	%r1173, %r1172, %r1169;
	xor.b32  	%r1747, %r1173, %r1456;
	add.s32 	%r1174, %r1827, %r1747;
	add.s32 	%r1175, %r1174, 724874;
	cvt.rn.f32.u32 	%f47, %r1175;
	fma.rn.f32 	%f48, %f47, 0f2F800000, 0f2F000000;
	cvt.rzi.s32.f32 	%r1176, %f48;
	rem.s32 	%r1177, %r1176, %r1157;
	add.s32 	%r1178, %r1750, -2;
	shl.b32 	%r1179, %r1177, 2;
	add.s32 	%r1180, %r1159, %r1179;
	ld.shared.f32 	%f49, [%r1160+-8];
	ld.shared.f32 	%f50, [%r1180];
	st.shared.f32 	[%r1160+-8], %f50;
	st.shared.f32 	[%r1180], %f49;
	add.s32 	%r1181, %r1180, %r1163;
	ld.shared.f32 	%f51, [%r1164+-8];
	ld.shared.f32 	%f52, [%r1181];
	st.shared.f32 	[%r1164+-8], %f52;
	st.shared.f32 	[%r1181], %f51;
	add.s32 	%r1182, %r1181, %r1163;
	ld.shared.f32 	%f53, [%r1166+-8];
	ld.shared.f32 	%f54, [%r1182];
	st.shared.f32 	[%r1166+-8], %f54;
	st.shared.f32 	[%r1182], %f53;
	shr.u32 	%r1183, %r1458, 2;
	xor.b32  	%r1184, %r1183, %r1458;
	shl.b32 	%r1185, %r1747, 4;
	shl.b32 	%r1186, %r1184, 1;
	xor.b32  	%r1187, %r1186, %r1185;
	xor.b32  	%r1188, %r1187, %r1184;
	xor.b32  	%r1746, %r1188, %r1747;
	add.s32 	%r1189, %r1827, %r1746;
	add.s32 	%r1190, %r1189, 1087311;
	cvt.rn.f32.u32 	%f55, %r1190;
	fma.rn.f32 	%f56, %f55, 0f2F800000, 0f2F000000;
	cvt.rzi.s32.f32 	%r1191, %f56;
	rem.s32 	%r1192, %r1191, %r1178;
	add.s32 	%r1193, %r1750, -3;
	shl.b32 	%r1194, %r1192, 2;
	add.s32 	%r1195, %r1159, %r1194;
	ld.shared.f32 	%f57, [%r1160+-12];
	ld.shared.f32 	%f58, [%r1195];
	st.shared.f32 	[%r1160+-12], %f58;
	st.shared.f32 	[%r1195], %f57;
	add.s32 	%r1196, %r1195, %r1163;
	ld.shared.f32 	%f59, [%r1164+-12];
	ld.shared.f32 	%f60, [%r1196];
	st.shared.f32 	[%r1164+-12], %f60;
	st.shared.f32 	[%r1196], %f59;
	add.s32 	%r1197, %r1196, %r1163;
	ld.shared.f32 	%f61, [%r1166+-12];
	ld.shared.f32 	%f62, [%r1197];
	st.shared.f32 	[%r1166+-12], %f62;
	st.shared.f32 	[%r1197], %f61;
	shr.u32 	%r1198, %r1459, 2;
	xor.b32  	%r1199, %r1198, %r1459;
	shl.b32 	%r1200, %r1746, 4;
	shl.b32 	%r1201, %r1199, 1;
	xor.b32  	%r1202, %r1201, %r1200;
	xor.b32  	%r1203, %r1202, %r1199;
	xor.b32  	%r1460, %r1203, %r1746;
	add.s32 	%r1827, %r1827, 1449748;
	add.s32 	%r1204, %r1460, %r1827;
	cvt.rn.f32.u32 	%f63, %r1204;
	fma.rn.f32 	%f64, %f63, 0f2F800000, 0f2F000000;
	cvt.rzi.s32.f32 	%r1205, %f64;
	rem.s32 	%r1206, %r1205, %r1193;
	add.s32 	%r1750, %r1750, -4;
	shl.b32 	%r1207, %r1206, 2;
	add.s32 	%r1208, %r1159, %r1207;
	ld.shared.f32 	%f65, [%r1160+-16];
	ld.shared.f32 	%f66, [%r1208];
	st.shared.f32 	[%r1160+-16], %f66;
	st.shared.f32 	[%r1208], %f65;
	add.s32 	%r1209, %r1208, %r1163;
	ld.shared.f32 	%f67, [%r1164+-16];
	ld.shared.f32 	%f68, [%r1209];
	st.shared.f32 	[%r1164+-16], %f68;
	st.shared.f32 	[%r1209], %f67;
	add.s32 	%r1210, %r1209, %r1163;
	ld.shared.f32 	%f69, [%r1166+-16];
	ld.shared.f32 	%f70, [%r1210];
	st.shared.f32 	[%r1166+-16], %f70;
	st.shared.f32 	[%r1210], %f69;
	add.s32 	%r1737, %r1737, 4;
	setp.ne.s32 	%p75, %r1737, %r1211;
	mov.u32 	%r1459, %r1746;
	mov.u32 	%r1458, %r1747;
	mov.u32 	%r1734, %r1456;
	mov.u32 	%r1735, %r1457;
	@%p75 bra 	$L__BB3_133;
$L__BB3_134:
	and.b32  	%r605, %r576, 3;
	setp.eq.s32 	%p76, %r605, 0;
	mov.u32 	%r1459, %r1746;
	mov.u32 	%r1458, %r1747;
	@%p76 bra 	$L__BB3_139;
	setp.eq.s32 	%p77, %r605, 1;
	mov.u32 	%r1755, %r1460;
	mov.u32 	%r1756, %r1746;
	mov.u32 	%r1757, %r1747;
	mov.u32 	%r1758, %r1456;
	mov.u32 	%r1759, %r1457;
	@%p77 bra 	$L__BB3_137;
	shr.u32 	%r1213, %r1457, 2;
	xor.b32  	%r1214, %r1213, %r1457;
	shl.b32 	%r1215, %r1460, 4;
	shl.b32 	%r1216, %r1214, 1;
	xor.b32  	%r1217, %r1216, %r1215;
	xor.b32  	%r1218, %r1217, %r1214;
	xor.b32  	%r1459, %r1218, %r1460;
	add.s32 	%r1219, %r1827, %r1459;
	add.s32 	%r1220, %r1219, 362437;
	cvt.rn.f32.u32 	%f71, %r1220;
	fma.rn.f32 	%f72, %f71, 0f2F800000, 0f2F000000;
	cvt.rzi.s32.f32 	%r1221, %f72;
	rem.s32 	%r1222, %r1221, %r1750;
	add.s32 	%r1223, %r1750, -1;
	shl.b32 	%r1224, %r1750, 2;
	mov.u32 	%r1225, _ZZ8subSweepPfPsS0_E5ldisk;
	add.s32 	%r1226, %r1225, %r1224;
	shl.b32 	%r1227, %r1222, 2;
	add.s32 	%r1228, %r1225, %r1227;
	ld.shared.f32 	%f73, [%r1226+-4];
	ld.shared.f32 	%f74, [%r1228];
	st.shared.f32 	[%r1226+-4], %f74;
	st.shared.f32 	[%r1228], %f73;
	shl.b32 	%r1229, %r575, 2;
	add.s32 	%r1230, %r1226, %r1229;
	add.s32 	%r1231, %r1228, %r1229;
	ld.shared.f32 	%f75, [%r1230+-4];
	ld.shared.f32 	%f76, [%r1231];
	st.shared.f32 	[%r1230+-4], %f76;
	st.shared.f32 	[%r1231], %f75;
	add.s32 	%r1232, %r1230, %r1229;
	add.s32 	%r1233, %r1231, %r1229;
	ld.shared.f32 	%f77, [%r1232+-4];
	ld.shared.f32 	%f78, [%r1233];
	st.shared.f32 	[%r1232+-4], %f78;
	st.shared.f32 	[%r1233], %f77;
	shr.u32 	%r1234, %r1456, 2;
	xor.b32  	%r1235, %r1234, %r1456;
	shl.b32 	%r1236, %r1459, 4;
	shl.b32 	%r1237, %r1235, 1;
	xor.b32  	%r1238, %r1237, %r1236;
	xor.b32  	%r1239, %r1238, %r1235;
	xor.b32  	%r1755, %r1239, %r1459;
	add.s32 	%r1827, %r1827, 724874;
	add.s32 	%r1240, %r1755, %r1827;
	cvt.rn.f32.u32 	%f79, %r1240;
	fma.rn.f32 	%f80, %f79, 0f2F800000, 0f2F000000;
	cvt.rzi.s32.f32 	%r1241, %f80;
	rem.s32 	%r1242, %r1241, %r1223;
	add.s32 	%r1750, %r1750, -2;
	shl.b32 	%r1243, %r1242, 2;
	add.s32 	%r1244, %r1225, %r1243;
	ld.shared.f32 	%f81, [%r1226+-8];
	ld.shared.f32 	%f82, [%r1244];
	st.shared.f32 	[%r1226+-8], %f82;
	st.shared.f32 	[%r1244], %f81;
	add.s32 	%r1245, %r1244, %r1229;
	ld.shared.f32 	%f83, [%r1230+-8];
	ld.shared.f32 	%f84, [%r1245];
	st.shared.f32 	[%r1230+-8], %f84;
	st.shared.f32 	[%r1245], %f83;
	add.s32 	%r1246, %r1245, %r1229;
	ld.shared.f32 	%f85, [%r1232+-8];
	ld.shared.f32 	%f86, [%r1246];
	st.shared.f32 	[%r1232+-8], %f86;
	st.shared.f32 	[%r1246], %f85;
	mov.u32 	%r1756, %r1459;
	mov.u32 	%r1757, %r1460;
	mov.u32 	%r1758, %r1746;
	mov.u32 	%r1759, %r1747;
$L__BB3_137:
	and.b32  	%r1247, %r576, 1;
	setp.eq.b32 	%p78, %r1247, 1;
	not.pred 	%p79, %p78;
	mov.u32 	%r1458, %r1460;
	mov.u32 	%r1456, %r1746;
	mov.u32 	%r1457, %r1747;
	mov.u32 	%r1460, %r1755;
	@%p79 bra 	$L__BB3_139;
	shr.u32 	%r1248, %r1759, 2;
	xor.b32  	%r1249, %r1248, %r1759;
	shl.b32 	%r1250, %r1755, 4;
	shl.b32 	%r1251, %r1249, 1;
	xor.b32  	%r1252, %r1251, %r1250;
	xor.b32  	%r1253, %r1252, %r1249;
	xor.b32  	%r1460, %r1253, %r1755;
	add.s32 	%r1827, %r1827, 362437;
	add.s32 	%r1254, %r1460, %r1827;
	cvt.rn.f32.u32 	%f87, %r1254;
	fma.rn.f32 	%f88, %f87, 0f2F800000, 0f2F000000;
	cvt.rzi.s32.f32 	%r1255, %f88;
	rem.s32 	%r1256, %r1255, %r1750;
	shl.b32 	%r1257, %r1750, 2;
	mov.u32 	%r1258, _ZZ8subSweepPfPsS0_E5ldisk;
	add.s32 	%r1259, %r1258, %r1257;
	shl.b32 	%r1260, %r1256, 2;
	add.s32 	%r1261, %r1258, %r1260;
	ld.shared.f32 	%f89, [%r1259+-4];
	ld.shared.f32 	%f90, [%r1261];
	st.shared.f32 	[%r1259+-4], %f90;
	st.shared.f32 	[%r1261], %f89;
	shl.b32 	%r1262, %r575, 2;
	add.s32 	%r1263, %r1259, %r1262;
	add.s32 	%r1264, %r1261, %r1262;
	ld.shared.f32 	%f91, [%r1263+-4];
	ld.shared.f32 	%f92, [%r1264];
	st.shared.f32 	[%r1263+-4], %f92;
	st.shared.f32 	[%r1264], %f91;
	add.s32 	%r1265, %r1263, %r1262;
	add.s32 	%r1266, %r1264, %r1262;
	ld.shared.f32 	%f93, [%r1265+-4];
	ld.shared.f32 	%f94, [%r1266];
	st.shared.f32 	[%r1265+-4], %f94;
	st.shared.f32 	[%r1266], %f93;
	mov.u32 	%r1459, %r1755;
	mov.u32 	%r1458, %r1756;
	mov.u32 	%r1456, %r1757;
	mov.u32 	%r1457, %r1758;
$L__BB3_139:
	st.local.v2.u32 	[%rd2+8], {%r1456, %r1458};
	st.local.v2.u32 	[%rd2+16], {%r1459, %r1460};
	st.local.v2.u32 	[%rd2], {%r1827, %r1457};
$L__BB3_140:
	cvt.s32.s16 	%r1267, %rs1;
	cvt.s32.s16 	%r1268, %rs2;
	add.s32 	%r1269, %r1267, %r1268;
	cvt.s32.s16 	%r1270, %rs3;
	neg.s32 	%r1271, %r1270;
	setp.ne.s32 	%p80, %r1269, %r1271;
	@%p80 bra 	$L__BB3_158;
	setp.lt.s32 	%p81, %r575, 1;
	@%p81 bra 	$L__BB3_158;
	add.u64 	%rd41, %SP, 0;
	add.u64 	%rd10, %SPL, 0;
	mul.lo.s32 	%r1273, %r575, 3;
	max.s32 	%r634, %r1273, 1;
	and.b32  	%r635, %r634, 3;
	setp.lt.s32 	%p82, %r1273, 4;
	mov.b32 	%r1779, 0;
	@%p82 bra 	$L__BB3_153;
	and.b32  	%r1779, %r634, 2147483644;
	mov.u32 	%r1276, _ZZ8subSweepPfPsS0_E5ldisk;
	add.s32 	%r1773, %r1276, 8;
	neg.s32 	%r1775, %r1779;
	mov.b32 	%r1774, 1;
	mov.u64 	%rd42, $str;
	mov.u64 	%rd44, $str$1;
$L__BB3_144:
	add.s32 	%r1277, %r1774, -1;
	rem.u32 	%r1278, %r1277, %r575;
	setp.ne.s32 	%p83, %r1278, 0;
	@%p83 bra 	$L__BB3_146;
	cvta.global.u64 	%rd43, %rd42;
	{ // callseq 0, 0
	.param .b64 param0;
	st.param.b64 	[param0], %rd43;
	.param .b64 param1;
	st.param.b64 	[param1], 0;
	.param .b32 retval0;
	call.uni (retval0), 
	vprintf, 
	(
	param0, 
	param1
	);
	ld.param.b32 	%r1279, [retval0];
	} // callseq 0
$L__BB3_146:
	ld.shared.f32 	%f95, [%r1773+-8];
	cvt.f64.f32 	%fd1, %f95;
	st.local.f64 	[%rd10], %fd1;
	cvta.global.u64 	%rd45, %rd44;
	{ // callseq 1, 0
	.param .b64 param0;
	st.param.b64 	[param0], %rd45;
	.param .b64 param1;
	st.param.b64 	[param1], %rd41;
	.param .b32 retval0;
	call.uni (retval0), 
	vprintf, 
	(
	param0, 
	param1
	);
	ld.param.b32 	%r1281, [retval0];
	} // callseq 1
	rem.u32 	%r1283, %r1774, %r575;
	setp.ne.s32 	%p84, %r1283, 0;
	@%p84 bra 	$L__BB3_148;
	cvta.global.u64 	%rd48, %rd42;
	{ // callseq 2, 0
	.param .b64 param0;
	st.param.b64 	[param0], %rd48;
	.param .b64 param1;
	st.param.b64 	[param1], 0;
	.param .b32 retval0;
	call.uni (retval0), 
	vprintf, 
	(
	param0, 
	param1
	);
	ld.param.b32 	%r1284, [retval0];
	} // callseq 2
$L__BB3_148:
	ld.shared.f32 	%f96, [%r1773+-4];
	cvt.f64.f32 	%fd2, %f96;
	st.local.f64 	[%rd10], %fd2;
	cvta.global.u64 	%rd50, %rd44;
	{ // callseq 3, 0
	.param .b64 param0;
	st.param.b64 	[param0], %rd50;
	.param .b64 param1;
	st.param.b64 	[param1], %rd41;
	.param .b32 retval0;
	call.uni (retval0), 
	vprintf, 
	(
	param0, 
	param1
	);
	ld.param.b32 	%r1286, [retval0];
	} // callseq 3
	add.s32 	%r1288, %r1774, 1;
	rem.u32 	%r1289, %r1288, %r575;
	setp.ne.s32 	%p85, %r1289, 0;
	@%p85 bra 	$L__BB3_150;
	cvta.global.u64 	%rd53, %rd42;
	{ // callseq 4, 0
	.param .b64 param0;
	st.param.b64 	[param0], %rd53;
	.param .b64 param1;
	st.param.b64 	[param1], 0;
	.param .b32 retval0;
	call.uni (retval0), 
	vprintf, 
	(
	param0, 
	param1
	);
	ld.param.b32 	%r1290, [retval0];
	} // callseq 4
$L__BB3_150:
	ld.shared.f32 	%f97, [%r1773];
	cvt.f64.f32 	%fd3, %f97;
	st.local.f64 	[%rd10], %fd3;
	cvta.global.u64 	%rd55, %rd44;
	{ // callseq 5, 0
	.param .b64 param0;
	st.param.b64 	[param0], %rd55;
	.param .b64 param1;
	st.param.b64 	[param1], %rd41;
	.param .b32 retval0;
	call.uni (retval0), 
	vprintf, 
	(
	param0, 
	param1
	);
	ld.param.b32 	%r1292, [retval0];
	} // callseq 5
	add.s32 	%r1294, %r1774, 2;
	rem.u32 	%r1295, %r1294, %r575;
	setp.ne.s32 	%p86, %r1295, 0;
	@%p86 bra 	$L__BB3_152;
	cvta.global.u64 	%rd58, %rd42;
	{ // callseq 6, 0
	.param .b64 param0;
	st.param.b64 	[param0], %rd58;
	.param .b64 param1;
	st.param.b64 	[param1], 0;
	.param .b32 retval0;
	call.uni (retval0), 
	vprintf, 
	(
	param0, 
	param1
	);
	ld.param.b32 	%r1296, [retval0];
	} // callseq 6
$L__BB3_152:
	ld.shared.f32 	%f98, [%r1773+4];
	cvt.f64.f32 	%fd4, %f98;
	st.local.f64 	[%rd10], %fd4;
	cvta.global.u64 	%rd60, %rd44;
	{ // callseq 7, 0
	.param .b64 param0;
	st.param.b64 	[param0], %rd60;
	.param .b64 param1;
	st.param.b64 	[param1], %rd41;
	.param .b32 retval0;
	call.uni (retval0), 
	vprintf, 
	(
	param0, 
	param1
	);
	ld.param.b32 	%r1298, [retval0];
	} // callseq 7
	add.s32 	%r1775, %r1775, 4;
	add.s32 	%r1774, %r1774, 4;
	add.s32 	%r1773, %r1773, 16;
	setp.ne.s32 	%p87, %r1775, 0;
	@%p87 bra 	$L__BB3_144;
$L__BB3_153:
	setp.eq.s32 	%p88, %r635, 0;
	@%p88 bra 	$L__BB3_158;
	shl.b32 	%r1300, %r1779, 2;
	mov.u32 	%r1301, _ZZ8subSweepPfPsS0_E5ldisk;
	add.s32 	%r1778, %r1301, %r1300;
	neg.s32 	%r1777, %r635;
	mov.u64 	%rd62, $str;
	mov.u64 	%rd64, $str$1;
$L__BB3_155:
	.pragma "nounroll";
	rem.u32 	%r1302, %r1779, %r575;
	setp.ne.s32 	%p89, %r1302, 0;
	@%p89 bra 	$L__BB3_157;
	cvta.global.u64 	%rd63, %rd62;
	{ // callseq 8, 0
	.param .b64 param0;
	st.param.b64 	[param0], %rd63;
	.param .b64 param1;
	st.param.b64 	[param1], 0;
	.param .b32 retval0;
	call.uni (retval0), 
	vprintf, 
	(
	param0, 
	param1
	);
	ld.param.b32 	%r1303, [retval0];
	} // callseq 8
$L__BB3_157:
	ld.shared.f32 	%f99, [%r1778];
	cvt.f64.f32 	%fd5, %f99;
	st.local.f64 	[%rd10], %fd5;
	cvta.global.u64 	%rd65, %rd64;
	{ // callseq 9, 0
	.param .b64 param0;
	st.param.b64 	[param0], %rd65;
	.param .b64 param1;
	st.param.b64 	[param1], %rd41;
	.param .b32 retval0;
	call.uni (retval0), 
	vprintf, 
	(
	param0, 
	param1
	);
	ld.param.b32 	%r1305, [retval0];
	} // callseq 9
	add.s32 	%r1779, %r1779, 1;
	add.s32 	%r1778, %r1778, 4;
	add.s32 	%r1777, %r1777, 1;
	setp.ne.s32 	%p90, %r1777, 0;
	@%p90 bra 	$L__BB3_155;
$L__BB3_158:
	mov.b32 	%r1820, 0;
	mov.f32 	%f329, 0f00000000;
	mov.u32 	%r1793, %r1820;
	mov.u32 	%r1794, %r1820;
$L__BB3_159:
	setp.ne.s32 	%p91, %r4, 0;
	shl.b32 	%r1308, %r1794, 2;
	mov.u32 	%r1309, _ZZ8subSweepPfPsS0_E5ldisk;
	add.s32 	%r668, %r1309, %r1308;
	ld.shared.f32 	%f2, [%r668];
	ld.shared.u32 	%r1310, [_ZZ8subSweepPfPsS0_E10totalAtoms];
	shl.b32 	%r1311, %r1310, 2;
	add.s32 	%r1312, %r668, %r1311;
	ld.shared.f32 	%f3, [%r1312];
	add.s32 	%r1313, %r1312, %r1311;
	ld.shared.f32 	%f4, [%r1313];
	@%p91 bra 	$L__BB3_167;
	setp.eq.s32 	%p92, %r1820, 1;
	mov.u32 	%r1796, %r1460;
	mov.u32 	%r1797, %r1459;
	mov.u32 	%r1798, %r1458;
	mov.f32 	%f328, %f329;
	@%p92 bra 	$L__BB3_162;
	shr.u32 	%r1314, %r1457, 2;
	xor.b32  	%r1315, %r1314, %r1457;
	shl.b32 	%r1316, %r1460, 4;
	shl.b32 	%r1317, %r1315, 1;
	xor.b32  	%r1318, %r1317, %r1316;
	xor.b32  	%r1319, %r1318, %r1315;
	xor.b32  	%r1797, %r1319, %r1460;
	add.s32 	%r1320, %r1827, %r1797;
	add.s32 	%r1321, %r1320, 362437;
	shr.u32 	%r1322, %r1456, 2;
	xor.b32  	%r1323, %r1322, %r1456;
	shl.b32 	%r1324, %r1797, 4;
	shl.b32 	%r1325, %r1323, 1;
	xor.b32  	%r1326, %r1325, %r1324;
	xor.b32  	%r1327, %r1326, %r1323;
	xor.b32  	%r1796, %r1327, %r1797;
	add.s32 	%r1827, %r1827, 724874;
	add.s32 	%r1328, %r1796, %r1827;
	cvt.rn.f32.u32 	%f101, %r1321;
	fma.rn.f32 	%f102, %f101, 0f2F800000, 0f2F000000;
	cvt.rn.f32.u32 	%f103, %r1328;
	fma.rn.f32 	%f104, %f103, 0f30C90FDB, 0f30490FDB;
	setp.lt.f32 	%p93, %f102, 0f00800000;
	mul.f32 	%f105, %f102, 0f4B000000;
	selp.f32 	%f106, %f105, %f102, %p93;
	selp.f32 	%f107, 0fC1B80000, 0f00000000, %p93;
	mov.b32 	%r1329, %f106;
	add.s32 	%r1330, %r1329, -1059760811;
	and.b32  	%r1331, %r1330, -8388608;
	sub.s32 	%r1332, %r1329, %r1331;
	mov.b32 	%f108, %r1332;
	cvt.rn.f32.s32 	%f109, %r1331;
	fma.rn.f32 	%f110, %f109, 0f34000000, %f107;
	add.f32 	%f111, %f108, 0fBF800000;
	fma.rn.f32 	%f112, %f111, 0fBE055027, 0f3E1039F6;
	fma.rn.f32 	%f113, %f112, %f111, 0fBDF8CDCC;
	fma.rn.f32 	%f114, %f113, %f111, 0f3E0F2955;
	fma.rn.f32 	%f115, %f114, %f111, 0fBE2AD8B9;
	fma.rn.f32 	%f116, %f115, %f111, 0f3E4CED0B;
	fma.rn.f32 	%f117, %f116, %f111, 0fBE7FFF22;
	fma.rn.f32 	%f118, %f117, %f111, 0f3EAAAA78;
	fma.rn.f32 	%f119, %f118, %f111, 0fBF000000;
	mul.f32 	%f120, %f111, %f119;
	fma.rn.f32 	%f121, %f120, %f111, %f111;
	fma.rn.f32 	%f122, %f110, 0f3F317218, %f121;
	setp.gt.u32 	%p94, %r1329, 2139095039;
	fma.rn.f32 	%f123, %f106, 0f7F800000, 0f7F800000;
	selp.f32 	%f124, %f123, %f122, %p94;
	setp.eq.f32 	%p95, %f106, 0f00000000;
	mul.f32 	%f125, %f124, 0fC0000000;
	selp.f32 	%f126, 0f7F800000, %f125, %p95;
	sqrt.rn.f32 	%f127, %f126;
	sin.approx.f32 	%f128, %f104;
	cos.approx.f32 	%f129, %f104;
	mul.f32 	%f328, %f127, %f128;
	mul.f32 	%f329, %f127, %f129;
	mov.u32 	%r1798, %r1460;
	mov.u32 	%r1456, %r1459;
	mov.u32 	%r1457, %r1458;
$L__BB3_162:
	setp.ne.s32 	%p96, %r1820, 1;
	fma.rn.f32 	%f9, %f328, 0f3F000000, %f2;
	st.shared.f32 	[_ZZ8subSweepPfPsS0_E7new_pos], %f9;
	mov.u32 	%r1802, %r1796;
	mov.u32 	%r1803, %r1797;
	mov.u32 	%r1804, %r1798;
	mov.f32 	%f330, %f329;
	@%p96 bra 	$L__BB3_164;
	shr.u32 	%r1333, %r1457, 2;
	xor.b32  	%r1334, %r1333, %r1457;
	shl.b32 	%r1335, %r1796, 4;
	shl.b32 	%r1336, %r1334, 1;
	xor.b32  	%r1337, %r1336, %r1335;
	xor.b32  	%r1338, %r1337, %r1334;
	xor.b32  	%r1803, %r1338, %r1796;
	add.s32 	%r1339, %r1827, %r1803;
	add.s32 	%r1340, %r1339, 362437;
	shr.u32 	%r1341, %r1456, 2;
	xor.b32  	%r1342, %r1341, %r1456;
	shl.b32 	%r1343, %r1803, 4;
	shl.b32 	%r1344, %r1342, 1;
	xor.b32  	%r1345, %r1344, %r1343;
	xor.b32  	%r1346, %r1345, %r1342;
	xor.b32  	%r1802, %r1346, %r1803;
	add.s32 	%r1827, %r1827, 724874;
	add.s32 	%r1347, %r1802, %r1827;
	cvt.rn.f32.u32 	%f130, %r1340;
	fma.rn.f32 	%f131, %f130, 0f2F800000, 0f2F000000;
	cvt.rn.f32.u32 	%f132, %r1347;
	fma.rn.f32 	%f133, %f132, 0f30C90FDB, 0f30490FDB;
	setp.lt.f32 	%p97, %f131, 0f00800000;
	mul.f32 	%f134, %f131, 0f4B000000;
	selp.f32 	%f135, %f134, %f131, %p97;
	selp.f32 	%f136, 0fC1B80000, 0f00000000, %p97;
	mov.b32 	%r1348, %f135;
	add.s32 	%r1349, %r1348, -1059760811;
	and.b32  	%r1350, %r1349, -8388608;
	sub.s32 	%r1351, %r1348, %r1350;
	mov.b32 	%f137, %r1351;
	cvt.rn.f32.s32 	%f138, %r1350;
	fma.rn.f32 	%f139, %f138, 0f34000000, %f136;
	add.f32 	%f140, %f137, 0fBF800000;
	fma.rn.f32 	%f141, %f140, 0fBE055027, 0f3E1039F6;
	fma.rn.f32 	%f142, %f141, %f140, 0fBDF8CDCC;
	fma.rn.f32 	%f143, %f142, %f140, 0f3E0F2955;
	fma.rn.f32 	%f144, %f143, %f140, 0fBE2AD8B9;
	fma.rn.f32 	%f145, %f144, %f140, 0f3E4CED0B;
	fma.rn.f32 	%f146, %f145, %f140, 0fBE7FFF22;
	fma.rn.f32 	%f147, %f146, %f140, 0f3EAAAA78;
	fma.rn.f32 	%f148, %f147, %f140, 0fBF000000;
	mul.f32 	%f149, %f140, %f148;
	fma.rn.f32 	%f150, %f149, %f140, %f140;
	fma.rn.f32 	%f151, %f139, 0f3F317218, %f150;
	setp.gt.u32 	%p98, %r1348, 2139095039;
	fma.rn.f32 	%f152, %f135, 0f7F800000, 0f7F800000;
	selp.f32 	%f153, %f152, %f151, %p98;
	setp.eq.f32 	%p99, %f135, 0f00000000;
	mul.f32 	%f154, %f153, 0fC0000000;
	selp.f32 	%f155, 0f7F800000, %f154, %p99;
	sqrt.rn.f32 	%f156, %f155;
	sin.approx.f32 	%f157, %f133;
	cos.approx.f32 	%f158, %f133;
	mul.f32 	%f330, %f156, %f157;
	mul.f32 	%f329, %f156, %f158;
	mov.u32 	%r1804, %r1796;
	mov.u32 	%r1456, %r1797;
	mov.u32 	%r1457, %r1798;
$L__BB3_164:
	setp.eq.s32 	%p100, %r1820, 1;
	fma.rn.f32 	%f14, %f330, 0f3F000000, %f3;
	st.shared.f32 	[_ZZ8subSweepPfPsS0_E7new_pos+4], %f14;
	mov.b32 	%r1820, 0;
	mov.u32 	%r1460, %r1802;
	mov.u32 	%r1459, %r1803;
	mov.u32 	%r1458, %r1804;
	mov.f32 	%f332, %f329;
	@%p100 bra 	$L__BB3_166;
	shr.u32 	%r1354, %r1457, 2;
	xor.b32  	%r1355, %r1354, %r1457;
	shl.b32 	%r1356, %r1802, 4;
	shl.b32 	%r1357, %r1355, 1;
	xor.b32  	%r1358, %r1357, %r1356;
	xor.b32  	%r1359, %r1358, %r1355;
	xor.b32  	%r1459, %r1359, %r1802;
	add.s32 	%r1360, %r1827, %r1459;
	add.s32 	%r1361, %r1360, 362437;
	shr.u32 	%r1362, %r1456, 2;
	xor.b32  	%r1363, %r1362, %r1456;
	shl.b32 	%r1364, %r1459, 4;
	shl.b32 	%r1365, %r1363, 1;
	xor.b32  	%r1366, %r1365, %r1364;
	xor.b32  	%r1367, %r1366, %r1363;
	xor.b32  	%r1460, %r1367, %r1459;
	add.s32 	%r1827, %r1827, 724874;
	add.s32 	%r1368, %r1460, %r1827;
	cvt.rn.f32.u32 	%f159, %r1361;
	fma.rn.f32 	%f160, %f159, 0f2F800000, 0f2F000000;
	cvt.rn.f32.u32 	%f161, %r1368;
	fma.rn.f32 	%f162, %f161, 0f30C90FDB, 0f30490FDB;
	setp.lt.f32 	%p101, %f160, 0f00800000;
	mul.f32 	%f163, %f160, 0f4B000000;
	selp.f32 	%f164, %f163, %f160, %p101;
	selp.f32 	%f165, 0fC1B80000, 0f00000000, %p101;
	mov.b32 	%r1369, %f164;
	add.s32 	%r1370, %r1369, -1059760811;
	and.b32  	%r1371, %r1370, -8388608;
	sub.s32 	%r1372, %r1369, %r1371;
	mov.b32 	%f166, %r1372;
	cvt.rn.f32.s32 	%f167, %r1371;
	fma.rn.f32 	%f168, %f167, 0f34000000, %f165;
	add.f32 	%f169, %f166, 0fBF800000;
	fma.rn.f32 	%f170, %f169, 0fBE055027, 0f3E1039F6;
	fma.rn.f32 	%f171, %f170, %f169, 0fBDF8CDCC;
	fma.rn.f32 	%f172, %f171, %f169, 0f3E0F2955;
	fma.rn.f32 	%f173, %f172, %f169, 0fBE2AD8B9;
	fma.rn.f32 	%f174, %f173, %f169, 0f3E4CED0B;
	fma.rn.f32 	%f175, %f174, %f169, 0fBE7FFF22;
	fma.rn.f32 	%f176, %f175, %f169, 0f3EAAAA78;
	fma.rn.f32 	%f177, %f176, %f169, 0fBF000000;
	mul.f32 	%f178, %f169, %f177;
	fma.rn.f32 	%f179, %f178, %f169, %f169;
	fma.rn.f32 	%f180, %f168, 0f3F317218, %f179;
	setp.gt.u32 	%p102, %r1369, 2139095039;
	fma.rn.f32 	%f181, %f164, 0f7F800000, 0f7F800000;
	selp.f32 	%f182, %f181, %f180, %p102;
	setp.eq.f32 	%p103, %f164, 0f00000000;
	mul.f32 	%f183, %f182, 0fC0000000;
	selp.f32 	%f184, 0f7F800000, %f183, %p103;
	sqrt.rn.f32 	%f185, %f184;
	sin.approx.f32 	%f186, %f162;
	cos.approx.f32 	%f187, %f162;
	mul.f32 	%f332, %f185, %f186;
	mul.f32 	%f329, %f185, %f187;
	mov.b32 	%r1820, 1;
	mov.u32 	%r1458, %r1802;
	mov.u32 	%r1456, %r1803;
	mov.u32 	%r1457, %r1804;
$L__BB3_166:
	fma.rn.f32 	%f188, %f332, 0f3F000000, %f4;
	st.shared.f32 	[_ZZ8subSweepPfPsS0_E7new_pos+8], %f188;
	cvt.rn.f32.s16 	%f189, %rs1;
	fma.rn.f32 	%f190, %f189, 0f40200000, 0fC0A00000;
	add.f32 	%f191, %f190, 0f3FA00000;
	sub.f32 	%f192, %f9, %f191;
	abs.f32 	%f193, %f192;
	cvt.rn.f32.s16 	%f194, %rs2;
	fma.rn.f32 	%f195, %f194, 0f40200000, 0fC0A00000;
	add.f32 	%f196, %f195, 0f3FA00000;
	sub.f32 	%f197, %f14, %f196;
	abs.f32 	%f198, %f197;
	max.f32 	%f200, %f193, %f198;
	cvt.rn.f32.s16 	%f201, %rs3;
	fma.rn.f32 	%f202, %f201, 0f40200000, 0fC0A00000;
	add.f32 	%f203, %f202, 0f3FA00000;
	sub.f32 	%f204, %f188, %f203;
	abs.f32 	%f205, %f204;
	max.f32 	%f207, %f200, %f205;
	setp.gt.f32 	%p104, %f207, 0f3FA00000;
	selp.u16 	%rs65, 1, 0, %p104;
	st.shared.u8 	[_ZZ8subSweepPfPsS0_E8rejected], %rs65;
$L__BB3_167:
	bar.sync 	0;
	ld.shared.u8 	%rs66, [_ZZ8subSweepPfPsS0_E8rejected];
	setp.ne.s16 	%p105, %rs66, 0;
	@%p105 bra 	$L__BB3_188;
	ld.shared.u32 	%r704, [_ZZ8subSweepPfPsS0_E10totalAtoms];
	setp.ge.s32 	%p106, %r4, %r704;
	@%p106 bra 	$L__BB3_183;
	shl.b32 	%r1373, %r4, 2;
	add.s32 	%r1375, %r1309, %r1373;
	ld.shared.f32 	%f208, [%r1375];
	sub.f32 	%f209, %f2, %f208;
	ld.shared.f32 	%f210, [_ZZ8subSweepPfPsS0_E7new_pos];
	sub.f32 	%f211, %f210, %f208;
	abs.f32 	%f212, %f209;
	setp.gt.f32 	%p107, %f212, 0f40A00000;
	setp.lt.f32 	%p108, %f209, 0f00000000;
	selp.f32 	%f213, 0f41200000, 0fC1200000, %p108;
	add.f32 	%f214, %f209, %f213;
	selp.f32 	%f215, %f214, %f209, %p107;
	fma.rn.f32 	%f216, %f215, %f215, 0f00000000;
	abs.f32 	%f217, %f211;
	setp.gt.f32 	%p109, %f217, 0f40A00000;
	setp.lt.f32 	%p110, %f211, 0f00000000;
	selp.f32 	%f218, 0f41200000, 0fC1200000, %p110;
	add.f32 	%f219, %f211, %f218;
	selp.f32 	%f220, %f219, %f211, %p109;
	fma.rn.f32 	%f221, %f220, %f220, 0f00000000;
	shl.b32 	%r1376, %r704, 2;
	add.s32 	%r1377, %r1375, %r1376;
	ld.shared.f32 	%f222, [%r1377];
	sub.f32 	%f223, %f3, %f222;
	ld.shared.f32 	%f224, [_ZZ8subSweepPfPsS0_E7new_pos+4];
	sub.f32 	%f225, %f224, %f222;
	abs.f32 	%f226, %f223;
	setp.gt.f32 	%p111, %f226, 0f40A00000;
	setp.lt.f32 	%p112, %f223, 0f00000000;
	selp.f32 	%f227, 0f41200000, 0fC1200000, %p112;
	add.f32 	%f228, %f223, %f227;
	selp.f32 	%f229, %f228, %f223, %p111;
	fma.rn.f32 	%f230, %f229, %f229, %f216;
	abs.f32 	%f231, %f225;
	setp.gt.f32 	%p113, %f231, 0f40A00000;
	setp.lt.f32 	%p114, %f225, 0f00000000;
	selp.f32 	%f232, 0f41200000, 0fC1200000, %p114;
	add.f32 	%f233, %f225, %f232;
	selp.f32 	%f234, %f233, %f225, %p113;
	fma.rn.f32 	%f235, %f234, %f234, %f221;
	add.s32 	%r1378, %r1377, %r1376;
	ld.shared.f32 	%f236, [%r1378];
	sub.f32 	%f237, %f4, %f236;
	ld.shared.f32 	%f238, [_ZZ8subSweepPfPsS0_E7new_pos+8];
	sub.f32 	%f239, %f238, %f236;
	abs.f32 	%f240, %f237;
	setp.gt.f32 	%p115, %f240, 0f40A00000;
	setp.lt.f32 	%p116, %f237, 0f00000000;
	selp.f32 	%f241, 0f41200000, 0fC1200000, %p116;
	add.f32 	%f242, %f237, %f241;
	selp.f32 	%f243, %f242, %f237, %p115;
	fma.rn.f32 	%f244, %f243, %f243, %f230;
	abs.f32 	%f245, %f239;
	setp.gt.f32 	%p117, %f245, 0f40A00000;
	setp.lt.f32 	%p118, %f239, 0f00000000;
	selp.f32 	%f246, 0f41200000, 0fC1200000, %p118;
	add.f32 	%f247, %f239, %f246;
	selp.f32 	%f248, %f247, %f239, %p117;
	fma.rn.f32 	%f249, %f248, %f248, %f235;
	sqrt.rn.f32 	%f20, %f244;
	sqrt.rn.f32 	%f21, %f249;
	setp.eq.f32 	%p119, %f21, 0f00000000;
	@%p119 bra 	$L__BB3_171;
	lg2.approx.f32 	%f250, %f21;
	mul.f32 	%f251, %f250, 0fC0C00000;
	ex2.approx.f32 	%f252, %f251;
	mul.f32 	%f253, %f252, %f252;
	sub.f32 	%f254, %f253, %f252;
	mul.f32 	%f255, %f254, 0f40800000;
	st.shared.f32 	[%r8], %f255;
$L__BB3_171:
	setp.eq.f32 	%p120, %f20, 0f00000000;
	@%p120 bra 	$L__BB3_173;
	lg2.approx.f32 	%f256, %f20;
	mul.f32 	%f257, %f256, 0fC0C00000;
	ex2.approx.f32 	%f258, %f257;
	mul.f32 	%f259, %f258, %f258;
	sub.f32 	%f260, %f259, %f258;
	mul.f32 	%f261, %f260, 0f40800000;
	st.shared.f32 	[%r7], %f261;
$L__BB3_173:
	setp.gt.u32 	%p121, %r4, 511;
	@%p121 bra 	$L__BB3_175;
	ld.shared.f32 	%f262, [%r7+2048];
	ld.shared.f32 	%f263, [%r7];
	add.f32 	%f264, %f262, %f263;
	st.shared.f32 	[%r7], %f264;
	ld.shared.f32 	%f265, [%r8+2048];
	ld.shared.f32 	%f266, [%r8];
	add.f32 	%f267, %f265, %f266;
	st.shared.f32 	[%r8], %f267;
$L__BB3_175:
	setp.gt.u32 	%p122, %r4, 255;
	bar.sync 	0;
	@%p122 bra 	$L__BB3_177;
	ld.shared.f32 	%f268, [%r7+1024];
	ld.shared.f32 	%f269, [%r7];
	add.f32 	%f270, %f268, %f269;
	st.shared.f32 	[%r7], %f270;
	ld.shared.f32 	%f271, [%r8+1024];
	ld.shared.f32 	%f272, [%r8];
	add.f32 	%f273, %f271, %f272;
	st.shared.f32 	[%r8], %f273;
$L__BB3_177:
	setp.gt.u32 	%p123, %r4, 127;
	bar.sync 	0;
	@%p123 bra 	$L__BB3_179;
	ld.shared.f32 	%f274, [%r7+512];
	ld.shared.f32 	%f275, [%r7];
	add.f32 	%f276, %f274, %f275;
	st.shared.f32 	[%r7], %f276;
	ld.shared.f32 	%f277, [%r8+512];
	ld.shared.f32 	%f278, [%r8];
	add.f32 	%f279, %f277, %f278;
	st.shared.f32 	[%r8], %f279;
$L__BB3_179:
	setp.gt.u32 	%p124, %r4, 63;
	bar.sync 	0;
	@%p124 bra 	$L__BB3_181;
	ld.shared.f32 	%f280, [%r7+256];
	ld.shared.f32 	%f281, [%r7];
	add.f32 	%f282, %f280, %f281;
	st.shared.f32 	[%r7], %f282;
	ld.shared.f32 	%f283, [%r8+256];
	ld.shared.f32 	%f284, [%r8];
	add.f32 	%f285, %f283, %f284;
	st.shared.f32 	[%r8], %f285;
$L__BB3_181:
	setp.gt.u32 	%p125, %r4, 31;
	bar.sync 	0;
	mov.u32 	%r1828, %r1460;
	mov.u32 	%r1829, %r1459;
	mov.u32 	%r1830, %r1458;
	mov.u32 	%r1831, %r1456;
	@%p125 bra 	$L__BB3_187;
	ld.shared.f32 	%f286, [%r7+128];
	ld.shared.f32 	%f287, [%r7];
	add.f32 	%f288, %f286, %f287;
	ld.shared.f32 	%f289, [%r8+128];
	ld.shared.f32 	%f290, [%r8];
	add.f32 	%f291, %f289, %f290;
	ld.shared.f32 	%f292, [%r7+64];
	add.f32 	%f293, %f292, %f288;
	ld.shared.f32 	%f294, [%r8+64];
	add.f32 	%f295, %f294, %f291;
	ld.shared.f32 	%f296, [%r7+32];
	add.f32 	%f297, %f296, %f293;
	ld.shared.f32 	%f298, [%r8+32];
	add.f32 	%f299, %f298, %f295;
	ld.shared.f32 	%f300, [%r7+16];
	add.f32 	%f301, %f300, %f297;
	ld.shared.f32 	%f302, [%r8+16];
	add.f32 	%f303, %f302, %f299;
	ld.shared.f32 	%f304, [%r7+8];
	add.f32 	%f305, %f304, %f301;
	ld.shared.f32 	%f306, [%r8+8];
	add.f32 	%f307, %f306, %f303;
	ld.shared.f32 	%f308, [%r7+4];
	add.f32 	%f309, %f308, %f305;
	st.shared.f32 	[%r7], %f309;
	ld.shared.f32 	%f310, [%r8+4];
	add.f32 	%f311, %f310, %f307;
	st.shared.f32 	[%r8], %f311;
$L__BB3_183:
	setp.ne.s32 	%p126, %r4, 0;
	mov.u32 	%r1828, %r1460;
	mov.u32 	%r1829, %r1459;
	mov.u32 	%r1830, %r1458;
	mov.u32 	%r1831, %r1456;
	@%p126 bra 	$L__BB3_187;
	ld.shared.f32 	%f22, [_ZZ8subSweepPfPsS0_E5e_new];
	ld.shared.f32 	%f23, [_ZZ8subSweepPfPsS0_E5e_old];
	setp.lt.f32 	%p127, %f22, %f23;
	mov.u32 	%r1828, %r1460;
	mov.u32 	%r1829, %r1459;
	mov.u32 	%r1830, %r1458;
	mov.u32 	%r1831, %r1456;
	@%p127 bra 	$L__BB3_186;
	sub.f32 	%f312, %f22, %f23;
	cvt.f64.f32 	%fd6, %f312;
	mul.f64 	%fd7, %fd6, 0dBFD3333333333333;
	cvt.rn.f32.f64 	%f313, %fd7;
	mul.f32 	%f314, %f313, 0f3FB8AA3B;
	ex2.approx.f32 	%f315, %f314;
	shr.u32 	%r1379, %r1457, 2;
	xor.b32  	%r1380, %r1379, %r1457;
	shl.b32 	%r1381, %r1460, 4;
	shl.b32 	%r1382, %r1380, 1;
	xor.b32  	%r1383, %r1382, %r1381;
	xor.b32  	%r1384, %r1383, %r1380;
	xor.b32  	%r1828, %r1384, %r1460;
	add.s32 	%r1827, %r1827, 362437;
	add.s32 	%r1385, %r1828, %r1827;
	cvt.rn.f32.u32 	%f316, %r1385;
	fma.rn.f32 	%f317, %f316, 0f2F800000, 0f2F000000;
	setp.geu.f32 	%p128, %f315, %f317;
	mov.u32 	%r1829, %r1460;
	mov.u32 	%r1830, %r1459;
	mov.u32 	%r1831, %r1458;
	mov.u32 	%r1457, %r1456;
	@%p128 bra 	$L__BB3_187;
$L__BB3_186:
	ld.shared.f32 	%f318, [_ZZ8subSweepPfPsS0_E7new_pos];
	st.shared.f32 	[%r668], %f318;
	ld.shared.f32 	%f319, [_ZZ8subSweepPfPsS0_E7new_pos+4];
	ld.shared.u32 	%r1386, [_ZZ8subSweepPfPsS0_E10totalAtoms];
	shl.b32 	%r1387, %r1386, 2;
	add.s32 	%r1388, %r668, %r1387;
	st.shared.f32 	[%r1388], %f319;
	ld.shared.f32 	%f320, [_ZZ8subSweepPfPsS0_E7new_pos+8];
	add.s32 	%r1389, %r1388, %r1387;
	st.shared.f32 	[%r1389], %f320;
$L__BB3_187:
	bar.sync 	0;
	mov.u32 	%r1460, %r1828;
	mov.u32 	%r1459, %r1829;
	mov.u32 	%r1458, %r1830;
	mov.u32 	%r1456, %r1831;
$L__BB3_188:
	add.s32 	%r1390, %r1794, 1;
	ld.shared.s16 	%r1391, [_ZZ8subSweepPfPsS0_E8localn_s];
	setp.lt.s32 	%p129, %r1390, %r1391;
	selp.b32 	%r1794, %r1390, 0, %p129;
	add.s32 	%r1793, %r1793, 1;
	setp.ne.s32 	%p130, %r1793, 10;
	@%p130 bra 	$L__BB3_159;
	setp.ne.s32 	%p131, %r4, 0;
	@%p131 bra 	$L__BB3_208;
	cvt.s32.s16 	%r1392, %rs1;
	cvt.s32.s16 	%r1393, %rs2;
	add.s32 	%r1394, %r1392, %r1393;
	cvt.s32.s16 	%r1395, %rs3;
	neg.s32 	%r1396, %r1395;
	setp.ne.s32 	%p132, %r1394, %r1396;
	@%p132 bra 	$L__BB3_208;
	mov.u64 	%rd67, $str$2;
	cvta.global.u64 	%rd68, %rd67;
	{ // callseq 10, 0
	.param .b64 param0;
	st.param.b64 	[param0], %rd68;
	.param .b64 param1;
	st.param.b64 	[param1], 0;
	.param .b32 retval0;
	call.uni (retval0), 
	vprintf, 
	(
	param0, 
	param1
	);
	ld.param.b32 	%r1397, [retval0];
	} // callseq 10
	ld.shared.u32 	%r727, [_ZZ8subSweepPfPsS0_E10totalAtoms];
	setp.lt.s32 	%p133, %r727, 1;
	@%p133 bra 	$L__BB3_208;
	add.u64 	%rd69, %SP, 0;
	add.u64 	%rd11, %SPL, 0;
	mul.lo.s32 	%r1400, %r727, 3;
	max.s32 	%r728, %r1400, 1;
	and.b32  	%r729, %r728, 3;
	setp.lt.s32 	%p134, %r1400, 4;
	mov.b32 	%r1845, 0;
	@%p134 bra 	$L__BB3_203;
	and.b32  	%r1845, %r728, 2147483644;
	add.s32 	%r1839, %r1309, 8;
	neg.s32 	%r1841, %r1845;
	mov.b32 	%r1840, 1;
	mov.u64 	%rd70, $str;
	mov.u64 	%rd72, $str$1;
$L__BB3_194:
	add.s32 	%r1404, %r1840, -1;
	rem.u32 	%r1405, %r1404, %r727;
	setp.ne.s32 	%p135, %r1405, 0;
	@%p135 bra 	$L__BB3_196;
	cvta.global.u64 	%rd71, %rd70;
	{ // callseq 11, 0
	.param .b64 param0;
	st.param.b64 	[param0], %rd71;
	.param .b64 param1;
	st.param.b64 	[param1], 0;
	.param .b32 retval0;
	call.uni (retval0), 
	vprintf, 
	(
	param0, 
	param1
	);
	ld.param.b32 	%r1406, [retval0];
	} // callseq 11
$L__BB3_196:
	ld.shared.f32 	%f321, [%r1839+-8];
	cvt.f64.f32 	%fd8, %f321;
	st.local.f64 	[%rd11], %fd8;
	cvta.global.u64 	%rd73, %rd72;
	{ // callseq 12, 0
	.param .b64 param0;
	st.param.b64 	[param0], %rd73;
	.param .b64 param1;
	st.param.b64 	[param1], %rd69;
	.param .b32 retval0;
	call.uni (retval0), 
	vprintf, 
	(
	param0, 
	param1
	);
	ld.param.b32 	%r1408, [retval0];
	} // callseq 12
	rem.u32 	%r1410, %r1840, %r727;
	setp.ne.s32 	%p136, %r1410, 0;
	@%p136 bra 	$L__BB3_198;
	cvta.global.u64 	%rd76, %rd70;
	{ // callseq 13, 0
	.param .b64 param0;
	st.param.b64 	[param0], %rd76;
	.param .b64 param1;
	st.param.b64 	[param1], 0;
	.param .b32 retval0;
	call.uni (retval0), 
	vprintf, 
	(
	param0, 
	param1
	);
	ld.param.b32 	%r1411, [retval0];
	} // callseq 13
$L__BB3_198:
	ld.shared.f32 	%f322, [%r1839+-4];
	cvt.f64.f32 	%fd9, %f322;
	st.local.f64 	[%rd11], %fd9;
	cvta.global.u64 	%rd78, %rd72;
	{ // callseq 14, 0
	.param .b64 param0;
	st.param.b64 	[param0], %rd78;
	.param .b64 param1;
	st.param.b64 	[param1], %rd69;
	.param .b32 retval0;
	call.uni (retval0), 
	vprintf, 
	(
	param0, 
	param1
	);
	ld.param.b32 	%r1413, [retval0];
	} // callseq 14
	add.s32 	%r1415, %r1840, 1;
	rem.u32 	%r1416, %r1415, %r727;
	setp.ne.s32 	%p137, %r1416, 0;
	@%p137 bra 	$L__BB3_200;
	cvta.global.u64 	%rd81, %rd70;
	{ // callseq 15, 0
	.param .b64 param0;
	st.param.b64 	[param0], %rd81;
	.param .b64 param1;
	st.param.b64 	[param1], 0;
	.param .b32 retval0;
	call.uni (retval0), 
	vprintf, 
	(
	param0, 
	param1
	);
	ld.param.b32 	%r1417, [retval0];
	} // callseq 15
$L__BB3_200:
	ld.shared.f32 	%f323, [%r1839];
	cvt.f64.f32 	%fd10, %f323;
	st.local.f64 	[%rd11], %fd10;
	cvta.global.u64 	%rd83, %rd72;
	{ // callseq 16, 0
	.param .b64 param0;
	st.param.b64 	[param0], %rd83;
	.param .b64 param1;
	st.param.b64 	[param1], %rd69;
	.param .b32 retval0;
	call.uni (retval0), 
	vprintf, 
	(
	param0, 
	param1
	);
	ld.param.b32 	%r1419, [retval0];
	} // callseq 16
	add.s32 	%r1421, %r1840, 2;
	rem.u32 	%r1422, %r1421, %r727;
	setp.ne.s32 	%p138, %r1422, 0;
	@%p138 bra 	$L__BB3_202;
	cvta.global.u64 	%rd86, %rd70;
	{ // callseq 17, 0
	.param .b64 param0;
	st.param.b64 	[param0], %rd86;
	.param .b64 param1;
	st.param.b64 	[param1], 0;
	.param .b32 retval0;
	call.uni (retval0), 
	vprintf, 
	(
	param0, 
	param1
	);
	ld.param.b32 	%r1423, [retval0];
	} // callseq 17
$L__BB3_202:
	ld.shared.f32 	%f324, [%r1839+4];
	cvt.f64.f32 	%fd11, %f324;
	st.local.f64 	[%rd11], %fd11;
	cvta.global.u64 	%rd88, %rd72;
	{ // callseq 18, 0
	.param .b64 param0;
	st.param.b64 	[param0], %rd88;
	.param .b64 param1;
	st.param.b64 	[param1], %rd69;
	.param .b32 retval0;
	call.uni (retval0), 
	vprintf, 
	(
	param0, 
	param1
	);
	ld.param.b32 	%r1425, [retval0];
	} // callseq 18
	add.s32 	%r1841, %r1841, 4;
	add.s32 	%r1840, %r1840, 4;
	add.s32 	%r1839, %r1839, 16;
	setp.ne.s32 	%p139, %r1841, 0;
	@%p139 bra 	$L__BB3_194;
$L__BB3_203:
	setp.eq.s32 	%p140, %r729, 0;
	@%p140 bra 	$L__BB3_208;
	shl.b32 	%r1427, %r1845, 2;
	add.s32 	%r1844, %r1309, %r1427;
	neg.s32 	%r1843, %r729;
	mov.u64 	%rd90, $str;
	mov.u64 	%rd92, $str$1;
$L__BB3_205:
	.pragma "nounroll";
	rem.u32 	%r1429, %r1845, %r727;
	setp.ne.s32 	%p141, %r1429, 0;
	@%p141 bra 	$L__BB3_207;
	cvta.global.u64 	%rd91, %rd90;
	{ // callseq 19, 0
	.param .b64 param0;
	st.param.b64 	[param0], %rd91;
	.param .b64 param1;
	st.param.b64 	[param1], 0;
	.param .b32 retval0;
	call.uni (retval0), 
	vprintf, 
	(
	param0, 
	param1
	);
	ld.param.b32 	%r1430, [retval0];
	} // callseq 19
$L__BB3_207:
	ld.shared.f32 	%f325, [%r1844];
	cvt.f64.f32 	%fd12, %f325;
	st.local.f64 	[%rd11], %fd12;
	cvta.global.u64 	%rd93, %rd92;
	{ // callseq 20, 0
	.param .b64 param0;
	st.param.b64 	[param0], %rd93;
	.param .b64 param1;
	st.param.b64 	[param1], %rd69;
	.param .b32 retval0;
	call.uni (retval0), 
	vprintf, 
	(
	param0, 
	param1
	);
	ld.param.b32 	%r1432, [retval0];
	} // callseq 20
	add.s32 	%r1845, %r1845, 1;
	add.s32 	%r1844, %r1844, 4;
	add.s32 	%r1843, %r1843, 1;
	setp.ne.s32 	%p142, %r1843, 0;
	@%p142 bra 	$L__BB3_205;
$L__BB3_208:
	ret;

}


// ===== COMPILED SASS (sm_100) =====

	.target	sm_100

	.elftype	@"ET_EXEC"


//--------------------- .note.nv.tkinfo           --------------------------
	.section	.note.nv.tkinfo,"",@"SHT_NOTE"
	.sectionflags	@"SHF_NOTE_NV_TKINFO"
	.tkinfo
        /*0018*/ 	.word	0x00000002
        /*0030*/ 	.string	""
        /*0030*/ 	.string	"ptxas"
        /*0030*/ 	.string	"Cuda compilation tools, release 13.0, V13.0.88"
        /*0030*/ 	.string	"Build cuda_13.0.r13.0/compiler.36424714_0"
        /*0030*/ 	.string	"-arch sm_100 -m 64 "



//--------------------- .note.nv.cuinfo           --------------------------
	.section	.note.nv.cuinfo,"",@"SHT_NOTE"
	.sectionflags	@"SHF_NOTE_NV_CUINFO"
        /*0018*/ 	.short	0x0002
        /*001a*/ 	.short	0x0064
        /*001c*/ 	.short	0x0082
	.zero		2


//--------------------- .nv.info                  --------------------------
	.section	.nv.info,"",@"SHT_CUDA_INFO"
	.align	4


	//----- nvinfo : EIATTR_REGCOUNT
	.align		4
        /*0000*/ 	.byte	0x04, 0x2f
        /*0002*/ 	.short	(.L_13 - .L_12)
	.align		4
.L_12:
        /*0004*/ 	.word	index@(_Z7make_nlPs)
        /*0008*/ 	.word	0x00000020


	//----- nvinfo : EIATTR_FRAME_SIZE
	.align		4
.L_13:
        /*000c*/ 	.byte	0x04, 0x11
        /*000e*/ 	.short	(.L_15 - .L_14)
	.align		4
.L_14:
        /*0010*/ 	.word	index@(_Z7make_nlPs)
        /*0014*/ 	.word	0x00000000


	//----- nvinfo : EIATTR_REGCOUNT
	.align		4
.L_15:
        /*0018*/ 	.byte	0x04, 0x2f
        /*001a*/ 	.short	(.L_17 - .L_16)
	.align		4
.L_16:
        /*001c*/ 	.word	index@(_Z6init_rPfi)
        /*0020*/ 	.word	0x00000014


	//----- nvinfo : EIATTR_FRAME_SIZE
	.align		4
.L_17:
        /*0024*/ 	.byte	0x04, 0x11
        /*0026*/ 	.short	(.L_19 - .L_18)
	.align		4
.L_18:
        /*0028*/ 	.word	index@($__internal_1_$__cuda_sm3x_div_rn_noftz_f32_slowpath)
        /*002c*/ 	.word	0x00000000


	//----- nvinfo : EIATTR_FRAME_SIZE
	.align		4
.L_19:
        /*0030*/ 	.byte	0x04, 0x11
        /*0032*/ 	.short	(.L_21 - .L_20)
	.align		4
.L_20:
        /*0034*/ 	.word	index@(_Z6init_rPfi)
        /*0038*/ 	.word	0x00000000


	//----- nvinfo : EIATTR_REGCOUNT
	.align		4
.L_21:
        /*003c*/ 	.byte	0x04, 0x2f
        /*003e*/ 	.short	(.L_23 - .L_22)
	.align		4
.L_22:
        /*0040*/ 	.word	index@(_Z6assignPfS_Ps)
        /*0044*/ 	.word	0x00000016


	//----- nvinfo : EIATTR_FRAME_SIZE
	.align		4
.L_23:
        /*0048*/ 	.byte	0x04, 0x11
        /*004a*/ 	.short	(.L_25 - .L_24)
	.align		4
.L_24:
        /*004c*/ 	.word	index@(_Z6assignPfS_Ps)
        /*0050*/ 	.word	0x00000000


	//----- nvinfo : EIATTR_REGCOUNT
	.align		4
.L_25:
        /*0054*/ 	.byte	0x04, 0x2f
        /*0056*/ 	.short	(.L_27 - .L_26)
	.align		4
.L_26:
        /*0058*/ 	.word	index@(_Z8subSweepPfPsS0_)
        /*005c*/ 	.word	0x00000027


	//----- nvinfo : EIATTR_FRAME_SIZE
	.align		4
.L_27:
        /*0060*/ 	.byte	0x04, 0x11
        /*0062*/ 	.short	(.L_29 - .L_28)
	.align		4
.L_28:
        /*0064*/ 	.word	index@($__internal_0_$__cuda_sm20_sqrt_rn_f32_slowpath)
        /*0068*/ 	.word	0x00000038


	//----- nvinfo : EIATTR_FRAME_SIZE
	.align		4
.L_29:
        /*006c*/ 	.byte	0x04, 0x11
        /*006e*/ 	.short	(.L_31 - .L_30)
	.align		4
.L_30:
        /*0070*/ 	.word	index@(_Z8subSweepPfPsS0_)
        /*0074*/ 	.word	0x00000038


	//----- nvinfo : EIATTR_MIN_STACK_SIZE
	.align		4
.L_31:
        /*0078*/ 	.byte	0x04, 0x12
        /*007a*/ 	.short	(.L_33 - .L_32)
	.align		4
.L_32:
        /*007c*/ 	.word	index@(_Z8subSweepPfPsS0_)
        /*0080*/ 	.word	0x00000038


	//----- nvinfo : EIATTR_MIN_STACK_SIZE
	.align		4
.L_33:
        /*0084*/ 	.byte	0x04, 0x12
        /*0086*/ 	.short	(.L_35 - .L_34)
	.align		4
.L_34:
        /*0088*/ 	.word	index@(_Z6assignPfS_Ps)
        /*008c*/ 	.word	0x00000000


	//----- nvinfo : EIATTR_MIN_STACK_SIZE
	.align		4
.L_35:
        /*0090*/ 	.byte	0x04, 0x12
        /*0092*/ 	.short	(.L_37 - .L_36)
	.align		4
.L_36:
        /*0094*/ 	.word	index@(_Z6init_rPfi)
        /*0098*/ 	.word	0x00000000


	//----- nvinfo : EIATTR_MIN_STACK_SIZE
	.align		4
.L_37:
        /*009c*/ 	.byte	0x04, 0x12
        /*009e*/ 	.short	(.L_39 - .L_38)
	.align		4
.L_38:
        /*00a0*/ 	.word	index@(_Z7make_nlPs)
        /*00a4*/ 	.word	0x00000000
.L_39:


//--------------------- .nv.compat                --------------------------
	.section	.nv.compat,"",@"SHT_CUDA_COMPAT_INFO"
	.align	4
        /*0000*/ 	.byte	0x02, 0x09, 0x00, 0x00, 0x02, 0x02, 0x01, 0x00, 0x02, 0x05, 0x05, 0x00, 0x03, 0x07, 0x01, 0x01
        /*0010*/ 	.byte	0x02, 0x03, 0x00, 0x00, 0x02, 0x06, 0x01, 0x00, 0x04, 0x0b, 0x08, 0x00, 0x01, 0x00, 0x00, 0x00
        /*0020*/ 	.byte	0x00, 0x00, 0x00, 0x00


//--------------------- .nv.info._Z8subSweepPfPsS0_ --------------------------
	.section	.nv.info._Z8subSweepPfPsS0_,"",@"SHT_CUDA_INFO"
	.sectionflags	@""
	.align	4


	//----- nvinfo : EIATTR_CUDA_API_VERSION
	.align		4
        /*0000*/ 	.byte	0x04, 0x37
        /*0002*/ 	.short	(.L_41 - .L_40)
.L_40:
        /*0004*/ 	.word	0x00000082


	//----- nvinfo : EIATTR_KPARAM_INFO
	.align		4
.L_41:
        /*0008*/ 	.byte	0x04, 0x17
        /*000a*/ 	.short	(.L_43 - .L_42)
.L_42:
        /*000c*/ 	.word	0x00000000
        /*0010*/ 	.short	0x0002
        /*0012*/ 	.short	0x0010
        /*0014*/ 	.byte	0x00, 0xf5, 0x21, 0x00


	//----- nvinfo : EIATTR_KPARAM_INFO
	.align		4
.L_43:
        /*0018*/ 	.byte	0x04, 0x17
        /*001a*/ 	.short	(.L_45 - .L_44)
.L_44:
        /*001c*/ 	.word	0x00000000
        /*0020*/ 	.short	0x0001
        /*0022*/ 	.short	0x0008
        /*0024*/ 	.byte	0x00, 0xf5, 0x21, 0x00


	//----- nvinfo : EIATTR_KPARAM_INFO
	.align		4
.L_45:
        /*0028*/ 	.byte	0x04, 0x17
        /*002a*/ 	.short	(.L_47 - .L_46)
.L_46:
        /*002c*/ 	.word	0x00000000
        /*0030*/ 	.short	0x0000
        /*0032*/ 	.short	0x0000
        /*0034*/ 	.byte	0x00, 0xf5, 0x21, 0x00


	//----- nvinfo : EIATTR_SPARSE_MMA_MASK
	.align		4
.L_47:
        /*0038*/ 	.byte	0x03, 0x50
        /*003a*/ 	.short	0x0000


	//----- nvinfo : EIATTR_MAXREG_COUNT
	.align		4
        /*003c*/ 	.byte	0x03, 0x1b
        /*003e*/ 	.short	0x00ff


	//----- nvinfo : EIATTR_NUM_BARRIERS
	.align		4
        /*0040*/ 	.byte	0x02, 0x4c
        /*0042*/ 	.byte	0x01
	.zero		1


	//----- nvinfo : EIATTR_EXTERNS
	.align		4
        /*0044*/ 	.byte	0x04, 0x0f
        /*0046*/ 	.short	(.L_49 - .L_48)


	//   ....[0]....
	.align		4
.L_48:
        /*0048*/ 	.word	index@(vprintf)


	//----- nvinfo : EIATTR_MERCURY_ISA_VERSION
	.align		4
.L_49:
        /*004c*/ 	.byte	0x03, 0x5f
        /*004e*/ 	.short	0x0101


	//----- nvinfo : EIATTR_UNUSED_LOAD_BYTE_OFFSET
	.align		4
        /*0050*/ 	.byte	0x04, 0x44
        /*0052*/ 	.short	(.L_51 - .L_50)


	//   ....[0]....
.L_50:
        /*0054*/ 	.word	0x00007260
        /*0058*/ 	.word	0x00000fff


	//----- nvinfo : EIATTR_VRC_CTA_INIT_COUNT
	.align		4
.L_51:
        /*005c*/ 	.byte	0x02, 0x4a
	.zero		1
	.zero		1


	//----- nvinfo : EIATTR_SYSCALL_OFFSETS
	.align		4
        /*0060*/ 	.byte	0x04, 0x46
        /*0062*/ 	.short	(.L_53 - .L_52)


	//   ....[0]....
.L_52:
        /*0064*/ 	.word	0x000051d0


	//   ....[1]....
        /*0068*/ 	.word	0x000052a0


	//   ....[2]....
        /*006c*/ 	.word	0x00005450


	//   ....[3]....
        /*0070*/ 	.word	0x00005520


	//   ....[4]....
        /*0074*/ 	.word	0x000056e0


	//   ....[5]....
        /*0078*/ 	.word	0x000057b0


	//   ....[6]....
        /*007c*/ 	.word	0x00005970


	//   ....[7]....
        /*0080*/ 	.word	0x00005a40


	//   ....[8]....
        /*0084*/ 	.word	0x00005d00


	//   ....[9]....
        /*0088*/ 	.word	0x00005dd0


	//   ....[10]....
        /*008c*/ 	.word	0x00008170


	//   ....[11]....
        /*0090*/ 	.word	0x00008480


	//   ....[12]....
        /*0094*/ 	.word	0x00008550


	//   ....[13]....
        /*0098*/ 	.word	0x00008700


	//   ....[14]....
        /*009c*/ 	.word	0x000087d0


	//   ....[15]....
        /*00a0*/ 	.word	0x00008990


	//   ....[16]....
        /*00a4*/ 	.word	0x00008a60


	//   ....[17]....
        /*00a8*/ 	.word	0x00008c20


	//   ....[18]....
        /*00ac*/ 	.word	0x00008cf0


	//   ....[19]....
        /*00b0*/ 	.word	0x00008f70


	//   ....[20]....
        /*00b4*/ 	.word	0x00009040


	//----- nvinfo : EIATTR_EXIT_INSTR_OFFSETS
	.align		4
.L_53:
        /*00b8*/ 	.byte	0x04, 0x1c
        /*00ba*/ 	.short	(.L_55 - .L_54)


	//   ....[0]....
.L_54:
        /*00bc*/ 	.word	0x00008080


	//   ....[1]....
        /*00c0*/ 	.word	0x000080f0


	//   ....[2]....
        /*00c4*/ 	.word	0x000081d0


	//   ....[3]....
        /*00c8*/ 	.word	0x00008d60


	//   ....[4]....
        /*00cc*/ 	.word	0x00009090


	//----- nvinfo : EIATTR_CRS_STACK_SIZE
	.align		4
.L_55:
        /*00d0*/ 	.byte	0x04, 0x1e
        /*00d2*/ 	.short	(.L_57 - .L_56)
.L_56:
        /*00d4*/ 	.word	0x00000000


	//----- nvinfo : EIATTR_CBANK_PARAM_SIZE
	.align		4
.L_57:
        /*00d8*/ 	.byte	0x03, 0x19
        /*00da*/ 	.short	0x0018


	//----- nvinfo : EIATTR_PARAM_CBANK
	.align		4
        /*00dc*/ 	.byte	0x04, 0x0a
        /*00de*/ 	.short	(.L_59 - .L_58)
	.align		4
.L_58:
        /*00e0*/ 	.word	index@(.nv.constant0._Z8subSweepPfPsS0_)
        /*00e4*/ 	.short	0x0380
        /*00e6*/ 	.short	0x0018


	//----- nvinfo : EIATTR_SW_WAR
	.align		4
.L_59:
        /*00e8*/ 	.byte	0x04, 0x36
        /*00ea*/ 	.short	(.L_61 - .L_60)
.L_60:
        /*00ec*/ 	.word	0x00000008
.L_61:


//--------------------- .nv.info._Z6assignPfS_Ps  --------------------------
	.section	.nv.info._Z6assignPfS_Ps,"",@"SHT_CUDA_INFO"
	.sectionflags	@""
	.align	4


	//----- nvinfo : EIATTR_CUDA_API_VERSION
	.align		4
        /*0000*/ 	.byte	0x04, 0x37
        /*0002*/ 	.short	(.L_63 - .L_62)
.L_62:
        /*0004*/ 	.word	0x00000082


	//----- nvinfo : EIATTR_KPARAM_INFO
	.align		4
.L_63:
        /*0008*/ 	.byte	0x04, 0x17
        /*000a*/ 	.short	(.L_65 - .L_64)
.L_64:
        /*000c*/ 	.word	0x00000000
        /*0010*/ 	.short	0x0002
        /*0012*/ 	.short	0x0010
        /*0014*/ 	.byte	0x00, 0xf5, 0x21, 0x00


	//----- nvinfo : EIATTR_KPARAM_INFO
	.align		4
.L_65:
        /*0018*/ 	.byte	0x04, 0x17
        /*001a*/ 	.short	(.L_67 - .L_66)
.L_66:
        /*001c*/ 	.word	0x00000000
        /*0020*/ 	.short	0x0001
        /*0022*/ 	.short	0x0008
        /*0024*/ 	.byte	0x00, 0xf5, 0x21, 0x00


	//----- nvinfo : EIATTR_KPARAM_INFO
	.align		4
.L_67:
        /*0028*/ 	.byte	0x04, 0x17
        /*002a*/ 	.short	(.L_69 - .L_68)
.L_68:
        /*002c*/ 	.word	0x00000000
        /*0030*/ 	.short	0x0000
        /*0032*/ 	.short	0x0000
        /*0034*/ 	.byte	0x00, 0xf5, 0x21, 0x00


	//----- nvinfo : EIATTR_SPARSE_MMA_MASK
	.align		4
.L_69:
        /*0038*/ 	.byte	0x03, 0x50
        /*003a*/ 	.short	0x0000


	//----- nvinfo : EIATTR_MAXREG_COUNT
	.align		4
        /*003c*/ 	.byte	0x03, 0x1b
        /*003e*/ 	.short	0x00ff


	//----- nvinfo : EIATTR_NUM_BARRIERS
	.align		4
        /*0040*/ 	.byte	0x02, 0x4c
        /*0042*/ 	.byte	0x01
	.zero		1


	//----- nvinfo : EIATTR_MERCURY_ISA_VERSION
	.align		4
        /*0044*/ 	.byte	0x03, 0x5f
        /*0046*/ 	.short	0x0101


	//----- nvinfo : EIATTR_INT_WARP_WIDE_INSTR_OFFSETS
	.align		4
        /*0048*/ 	.byte	0x04, 0x31
        /*004a*/ 	.short	(.L_71 - .L_70)


	//   ....[0]....
.L_70:
        /*004c*/ 	.word	0x000000b0


	//----- nvinfo : EIATTR_VRC_CTA_INIT_COUNT
	.align		4
.L_71:
        /*0050*/ 	.byte	0x02, 0x4a
	.zero		1
	.zero		1


	//----- nvinfo : EIATTR_EXIT_INSTR_OFFSETS
	.align		4
        /*0054*/ 	.byte	0x04, 0x1c
        /*0056*/ 	.short	(.L_73 - .L_72)


	//   ....[0]....
.L_72:
        /*0058*/ 	.word	0x00000170


	//   ....[1]....
        /*005c*/ 	.word	0x00000930


	//----- nvinfo : EIATTR_CRS_STACK_SIZE
	.align		4
.L_73:
        /*0060*/ 	.byte	0x04, 0x1e
        /*0062*/ 	.short	(.L_75 - .L_74)
.L_74:
        /*0064*/ 	.word	0x00000000


	//----- nvinfo : EIATTR_CBANK_PARAM_SIZE
	.align		4
.L_75:
        /*0068*/ 	.byte	0x03, 0x19
        /*006a*/ 	.short	0x0018


	//----- nvinfo : EIATTR_PARAM_CBANK
	.align		4
        /*006c*/ 	.byte	0x04, 0x0a
        /*006e*/ 	.short	(.L_77 - .L_76)
	.align		4
.L_76:
        /*0070*/ 	.word	index@(.nv.constant0._Z6assignPfS_Ps)
        /*0074*/ 	.short	0x0380
        /*0076*/ 	.short	0x0018


	//----- nvinfo : EIATTR_SW_WAR
	.align		4
.L_77:
        /*0078*/ 	.byte	0x04, 0x36
        /*007a*/ 	.short	(.L_79 - .L_78)
.L_78:
        /*007c*/ 	.word	0x00000008
.L_79:


//--------------------- .nv.info._Z6init_rPfi     --------------------------
	.section	.nv.info._Z6init_rPfi,"",@"SHT_CUDA_INFO"
	.sectionflags	@""
	.align	4


	//----- nvinfo : EIATTR_CUDA_API_VERSION
	.align		4
        /*0000*/ 	.byte	0x04, 0x37
        /*0002*/ 	.short	(.L_81 - .L_80)
.L_80:
        /*0004*/ 	.word	0x00000082


	//----- nvinfo : EIATTR_KPARAM_INFO
	.align		4
.L_81:
        /*0008*/ 	.byte	0x04, 0x17
        /*000a*/ 	.short	(.L_83 - .L_82)
.L_82:
        /*000c*/ 	.word	0x00000000
        /*0010*/ 	.short	0x0001
        /*0012*/ 	.short	0x0008
        /*0014*/ 	.byte	0x00, 0xf0, 0x11, 0x00


	//----- nvinfo : EIATTR_KPARAM_INFO
	.align		4
.L_83:
        /*0018*/ 	.byte	0x04, 0x17
        /*001a*/ 	.short	(.L_85 - .L_84)
.L_84:
        /*001c*/ 	.word	0x00000000
        /*0020*/ 	.short	0x0000
        /*0022*/ 	.short	0x0000
        /*0024*/ 	.byte	0x00, 0xf5, 0x21, 0x00


	//----- nvinfo : EIATTR_SPARSE_MMA_MASK
	.align		4
.L_85:
        /*0028*/ 	.byte	0x03, 0x50
        /*002a*/ 	.short	0x0000


	//----- nvinfo : EIATTR_MAXREG_COUNT
	.align		4
        /*002c*/ 	.byte	0x03, 0x1b
        /*002e*/ 	.short	0x00ff


	//----- nvinfo : EIATTR_MERCURY_ISA_VERSION
	.align		4
        /*0030*/ 	.byte	0x03, 0x5f
        /*0032*/ 	.short	0x0101


	//----- nvinfo : EIATTR_VRC_CTA_INIT_COUNT
	.align		4
        /*0034*/ 	.byte	0x02, 0x4a
	.zero		1
	.zero		1


	//----- nvinfo : EIATTR_EXIT_INSTR_OFFSETS
	.align		4
        /*0038*/ 	.byte	0x04, 0x1c
        /*003a*/ 	.short	(.L_87 - .L_86)


	//   ....[0]....
.L_86:
        /*003c*/ 	.word	0x00000130


	//   ....[1]....
        /*0040*/ 	.word	0x00000550


	//----- nvinfo : EIATTR_CRS_STACK_SIZE
	.align		4
.L_87:
        /*0044*/ 	.byte	0x04, 0x1e
        /*0046*/ 	.short	(.L_89 - .L_88)
.L_88:
        /*0048*/ 	.word	0x00000000


	//----- nvinfo : EIATTR_CBANK_PARAM_SIZE
	.align		4
.L_89:
        /*004c*/ 	.byte	0x03, 0x19
        /*004e*/ 	.short	0x000c


	//----- nvinfo : EIATTR_PARAM_CBANK
	.align		4
        /*0050*/ 	.byte	0x04, 0x0a
        /*0052*/ 	.short	(.L_91 - .L_90)
	.align		4
.L_90:
        /*0054*/ 	.word	index@(.nv.constant0._Z6init_rPfi)
        /*0058*/ 	.short	0x0380
        /*005a*/ 	.short	0x000c


	//----- nvinfo : EIATTR_SW_WAR
	.align		4
.L_91:
        /*005c*/ 	.byte	0x04, 0x36
        /*005e*/ 	.short	(.L_93 - .L_92)
.L_92:
        /*0060*/ 	.word	0x00000008
.L_93:


//--------------------- .nv.info._Z7make_nlPs     --------------------------
	.section	.nv.info._Z7make_nlPs,"",@"SHT_CUDA_INFO"
	.sectionflags	@""
	.align	4


	//----- nvinfo : EIATTR_CUDA_API_VERSION
	.align		4
        /*0000*/ 	.byte	0x04, 0x37
        /*0002*/ 	.short	(.L_95 - .L_94)
.L_94:
        /*0004*/ 	.word	0x00000082


	//----- nvinfo : EIATTR_KPARAM_INFO
	.align		4
.L_95:
        /*0008*/ 	.byte	0x04, 0x17
        /*000a*/ 	.short	(.L_97 - .L_96)
.L_96:
        /*000c*/ 	.word	0x00000000
        /*0010*/ 	.short	0x0000
        /*0012*/ 	.short	0x0000
        /*0014*/ 	.byte	0x00, 0xf5, 0x21, 0x00


	//----- nvinfo : EIATTR_SPARSE_MMA_MASK
	.align		4
.L_97:
        /*0018*/ 	.byte	0x03, 0x50
        /*001a*/ 	.short	0x0000


	//----- nvinfo : EIATTR_MAXREG_COUNT
	.align		4
        /*001c*/ 	.byte	0x03, 0x1b
        /*001e*/ 	.short	0x00ff


	//----- nvinfo : EIATTR_MERCURY_ISA_VERSION
	.align		4
        /*0020*/ 	.byte	0x03, 0x5f
        /*0022*/ 	.short	0x0101


	//----- nvinfo : EIATTR_VRC_CTA_INIT_COUNT
	.align		4
        /*0024*/ 	.byte	0x02, 0x4a
	.zero		1
	.zero		1


	//----- nvinfo : EIATTR_EXIT_INSTR_OFFSETS
	.align		4
        /*0028*/ 	.byte	0x04, 0x1c
        /*002a*/ 	.short	(.L_99 - .L_98)


	//   ....[0]....
.L_98:
        /*002c*/ 	.word	0x00000980


	//----- nvinfo : EIATTR_CBANK_PARAM_SIZE
	.align		4
.L_99:
        /*0030*/ 	.byte	0x03, 0x19
        /*0032*/ 	.short	0x0008


	//----- nvinfo : EIATTR_PARAM_CBANK
	.align		4
        /*0034*/ 	.byte	0x04, 0x0a
        /*0036*/ 	.short	(.L_101 - .L_100)
	.align		4
.L_100:
        /*0038*/ 	.word	index@(.nv.constant0._Z7make_nlPs)
        /*003c*/ 	.short	0x0380
        /*003e*/ 	.short	0x0008


	//----- nvinfo : EIATTR_SW_WAR
	.align		4
.L_101:
        /*0040*/ 	.byte	0x04, 0x36
        /*0042*/ 	.short	(.L_103 - .L_102)
.L_102:
        /*0044*/ 	.word	0x00000008
.L_103:


//--------------------- .nv.callgraph             --------------------------
	.section	.nv.callgraph,"",@"SHT_CUDA_CALLGRAPH"
	.align	4
	.sectionentsize	8
	.align		4
        /*0000*/ 	.word	0x00000000
	.align		4
        /*0004*/ 	.word	0xffffffff
	.align		4
        /*0008*/ 	.word	index@(_Z8subSweepPfPsS0_)
	.align		4
        /*000c*/ 	.word	index@(vprintf)
	.align		4
        /*0010*/ 	.word	0x00000000
	.align		4
        /*0014*/ 	.word	0xfffffffe
	.align		4
        /*0018*/ 	.word	0x00000000
	.align		4
        /*001c*/ 	.word	0xfffffffd
	.align		4
        /*0020*/ 	.word	0x00000000
	.align		4
        /*0024*/ 	.word	0xfffffffc


//--------------------- .nv.constant4             --------------------------
	.section	.nv.constant4,"a",@progbits
	.align	8
	.align		8
.nv.constant4:
        /*0000*/ 	.dword	vprintf
	.align		8
        /*0008*/ 	.dword	precalc_xorwow_matrix
	.align		8
        /*0010*/ 	.dword	precalc_xorwow_offset_matrix
	.align		8
        /*0018*/ 	.dword	mrg32k3aM1
	.align		8
        /*0020*/ 	.dword	mrg32k3aM2
	.align		8
        /*0028*/ 	.dword	mrg32k3aM1SubSeq
	.align		8
        /*0030*/ 	.dword	mrg32k3aM2SubSeq
	.align		8
        /*0038*/ 	.dword	mrg32k3aM1Seq
	.align		8
        /*0040*/ 	.dword	mrg32k3aM2Seq
	.align		8
        /*0048*/ 	.dword	$str
	.align		8
        /*0050*/ 	.dword	$str$1
	.align		8
        /*0058*/ 	.dword	$str$2


//--------------------- .nv.constant3             --------------------------
	.section	.nv.constant3,"a",@progbits
	.align	8
.nv.constant3:
	.type		__cr_lgamma_table,@object
	.size		__cr_lgamma_table,(.L_8 - __cr_lgamma_table)
__cr_lgamma_table:
        /*0000*/ 	.byte	0x00, 0x00, 0x00, 0x00, 0x00, 0x00, 0x00, 0x00, 0x00, 0x00, 0x00, 0x00, 0x00, 0x00, 0x00, 0x00
        /*0010*/ 	.byte	0xef, 0x39, 0xfa, 0xfe, 0x42, 0x2e, 0xe6, 0x3f, 0x02, 0x20, 0x2a, 0xfa, 0x0b, 0xab, 0xfc, 0x3f
        /*0020*/ 	.byte	0xf9, 0x2c, 0x92, 0x7c, 0xa7, 0x6c, 0x09, 0x40, 0xc9, 0x79, 0x44, 0x3c, 0x64, 0x26, 0x13, 0x40
        /*0030*/ 	.byte	0xca, 0x01, 0xcf, 0x3a, 0x27, 0x51, 0x1a, 0x40, 0x30, 0xcc, 0x2d, 0xf3, 0xe1, 0x0c, 0x21, 0x40
        /*0040*/ 	.byte	0x0d, 0xb7, 0xfc, 0x82, 0x8e, 0x35, 0x25, 0x40
.L_8:


//--------------------- .text._Z8subSweepPfPsS0_  --------------------------
	.section	.text._Z8subSweepPfPsS0_,"ax",@progbits
	.align	128
        .global         _Z8subSweepPfPsS0_
        .type           _Z8subSweepPfPsS0_,@function
        .size           _Z8subSweepPfPsS0_,(.L_x_125 - _Z8subSweepPfPsS0_)
        .other          _Z8subSweepPfPsS0_,@"STO_CUDA_ENTRY STV_DEFAULT"
_Z8subSweepPfPsS0_:
.text._Z8subSweepPfPsS0_:
[----:B------:R-:W0:Y:S01]  /*0000*/  LDC R1, c[0x0][0x37c] ;  /* 0x0000df00ff017b82 */ /* 0x000e220000000800 */
[----:B------:R-:W1:Y:S01]  /*0010*/  S2R R10, SR_TID.Y ;  /* 0x00000000000a7919 */ /* 0x000e620000002200 */
[----:B------:R-:W2:Y:S01]  /*0020*/  LDCU UR5, c[0x0][0x2fc] ;  /* 0x00005f80ff0577ac */ /* 0x000ea20008000800 */
[----:B0-----:R-:W-:Y:S01]  /*0030*/  VIADD R1, R1, 0xffffffc8 ;  /* 0xffffffc801017836 */ /* 0x001fe20000000000 */
[----:B------:R-:W1:Y:S01]  /*0040*/  S2R R15, SR_TID.Z ;  /* 0x00000000000f7919 */ /* 0x000e620000002300 */
[----:B------:R-:W1:Y:S01]  /*0050*/  LDCU UR4, c[0x0][0x360] ;  /* 0x00006c00ff0477ac */ /* 0x000e620008000800 */
[----:B------:R-:W0:Y:S01]  /*0060*/  S2R R13, SR_TID.X ;  /* 0x00000000000d7919 */ /* 0x000e220000002100 */
[----:B------:R-:W3:Y:S01]  /*0070*/  LDCU.64 UR6, c[0x0][0x358] ;  /* 0x00006b00ff0677ac */ /* 0x000ee20008000a00 */
[----:B-1----:R-:W-:-:S04]  /*0080*/  IMAD R30, R15, UR4, R10 ;  /* 0x000000040f1e7c24 */ /* 0x002fc8000f8e020a */
[----:B0-----:R-:W-:-:S05]  /*0090*/  IMAD R30, R30, UR4, R13 ;  /* 0x000000041e1e7c24 */ /* 0x001fca000f8e020d */
[----:B------:R-:W-:-:S13]  /*00a0*/  ISETP.GT.U32.AND P1, PT, R30, 0x1a, PT ;  /* 0x0000001a1e00780c */ /* 0x000fda0003f24070 */
[----:B------:R-:W0:Y:S08]  /*00b0*/  @!P1 LDC.64 R2, c[0x0][0x388] ;  /* 0x0000e200ff029b82 */ /* 0x000e300000000a00 */
[----:B------:R-:W1:Y:S01]  /*00c0*/  @!P1 LDC.64 R8, c[0x0][0x390] ;  /* 0x0000e400ff089b82 */ /* 0x000e620000000a00 */
[----:B0-----:R-:W-:-:S05]  /*00d0*/  @!P1 IMAD.WIDE.U32 R2, R30, 0x2, R2 ;  /* 0x000000021e029825 */ /* 0x001fca00078e0002 */
[----:B---3--:R-:W3:Y:S01]  /*00e0*/  @!P1 LDG.E.U16 R11, desc[UR6][R2.64] ;  /* 0x00000006020b9981 */ /* 0x008ee2000c1e1500 */
[----:B------:R-:W-:-:S05]  /*00f0*/  MOV R0, 0x400 ;  /* 0x0000040000007802 */ /* 0x000fca0000000f00 */
[C---:B------:R-:W-:Y:S01]  /*0100*/  VIADD R4, R0.reuse, 0xce0 ;  /* 0x00000ce000047836 */ /* 0x040fe20000000000 */
[----:B------:R-:W0:Y:S01]  /*0110*/  LDCU UR4, c[0x0][0x2f8] ;  /* 0x00005f00ff0477ac */ /* 0x000e220008000800 */
[----:B------:R-:W-:Y:S01]  /*0120*/  VIADD R6, R0, 0xd16 ;  /* 0x00000d1600067836 */ /* 0x000fe20000000000 */
[----:B---3--:R-:W-:-:S05]  /*0130*/  @!P1 PRMT R5, R11, 0x9910, RZ ;  /* 0x000099100b059816 */ /* 0x008fca00000000ff */
[----:B-1----:R-:W-:-:S06]  /*0140*/  @!P1 IMAD.WIDE R8, R5, 0x2, R8 ;  /* 0x0000000205089825 */ /* 0x002fcc00078e0208 */
[----:B------:R1:W3:Y:S01]  /*0150*/  @!P1 LDG.E.U16 R9, desc[UR6][R8.64] ;  /* 0x0000000608099981 */ /* 0x0002e2000c1e1500 */
[----:B------:R-:W-:Y:S01]  /*0160*/  VIADD R2, R0, 0xd4c ;  /* 0x00000d4c00027836 */ /* 0x000fe20000000000 */
[----:B------:R-:W-:Y:S01]  /*0170*/  ISETP.GT.U32.AND P2, PT, R30, 0x17, PT ;  /* 0x000000171e00780c */ /* 0x000fe20003f44070 */
[----:B------:R-:W4:Y:S01]  /*0180*/  S2UR UR8, SR_CTAID.Y ;  /* 0x00000000000879c3 */ /* 0x000f220000002600 */
[----:B------:R-:W5:Y:S01]  /*0190*/  S2R R5, SR_CgaCtaId ;  /* 0x0000000000057919 */ /* 0x000f620000008800 */
[----:B------:R-:W-:Y:S01]  /*01a0*/  LOP3.LUT P0, RZ, R15, R13, R10, 0xfe, !PT ;  /* 0x0000000d0fff7212 */ /* 0x000fe2000780fe0a */
[----:B------:R-:W-:Y:S01]  /*01b0*/  BSSY.RECONVERGENT B0, `(.L_x_0) ;  /* 0x000006a000007945 */ /* 0x000fe20003800200 */
[----:B0-----:R-:W-:Y:S01]  /*01c0*/  IADD3 R24, P3, PT, R1, UR4, RZ ;  /* 0x0000000401187c10 */ /* 0x001fe2000ff7e0ff */
[----:B-1----:R-:W-:-:S03]  /*01d0*/  VIADD R8, R0, 0x1d4c ;  /* 0x00001d4c00087836 */ /* 0x002fc60000000000 */
[----:B------:R-:W0:Y:S01]  /*01e0*/  S2UR UR4, SR_CTAID.X ;  /* 0x00000000000479c3 */ /* 0x000e220000002500 */
[C---:B-----5:R-:W-:Y:S02]  /*01f0*/  LEA R3, R5.reuse, R4, 0x18 ;  /* 0x0000000405037211 */ /* 0x060fe400078ec0ff */
[C---:B------:R-:W-:Y:S02]  /*0200*/  LEA R7, R5.reuse, R6, 0x18 ;  /* 0x0000000605077211 */ /* 0x040fe400078ec0ff */
[C---:B------:R-:W-:Y:S01]  /*0210*/  LEA R29, R5.reuse, R2, 0x18 ;  /* 0x00000002051d7211 */ /* 0x040fe200078ec0ff */
[C---:B------:R-:W-:Y:S02]  /*0220*/  IMAD R4, R30.reuse, 0x2, R3 ;  /* 0x000000021e047824 */ /* 0x040fe400078e0203 */
[----:B------:R-:W1:Y:S01]  /*0230*/  S2R R3, SR_CTAID.Z ;  /* 0x0000000000037919 */ /* 0x000e620000002700 */
[C---:B------:R-:W-:Y:S01]  /*0240*/  IMAD R6, R30.reuse, 0x2, R7 ;  /* 0x000000021e067824 */ /* 0x040fe200078e0207 */
[----:B------:R-:W-:Y:S01]  /*0250*/  LEA R7, R5, R8, 0x18 ;  /* 0x0000000805077211 */ /* 0x000fe200078ec0ff */
[----:B------:R-:W-:Y:S01]  /*0260*/  IMAD R29, R30, 0x4, R29 ;  /* 0x000000041e1d7824 */ /* 0x000fe200078e021d */
[----:B------:R0:W-:Y:S01]  /*0270*/  @!P1 STS.U16 [R4], R11 ;  /* 0x0000000b04009388 */ /* 0x0001e20000000400 */
[----:B--2---:R-:W-:-:S02]  /*0280*/  IMAD.X R2, RZ, RZ, UR5, P3 ;  /* 0x00000005ff027e24 */ /* 0x004fc400098e06ff */
[----:B------:R-:W-:Y:S01]  /*0290*/  IMAD R28, R30, 0x4, R7 ;  /* 0x000000041e1c7824 */ /* 0x000fe200078e0207 */
[----:B---3--:R2:W-:Y:S04]  /*02a0*/  @!P1 STS.U16 [R6], R9 ;  /* 0x0000000906009388 */ /* 0x0085e80000000400 */
[----:B------:R2:W-:Y:S04]  /*02b0*/  STS [R29], RZ ;  /* 0x000000ff1d007388 */ /* 0x0005e80000000800 */
[----:B------:R2:W-:Y:S04]  /*02c0*/  STS [R28], RZ ;  /* 0x000000ff1c007388 */ /* 0x0005e80000000800 */
[----:B------:R2:W-:Y:S04]  /*02d0*/  @!P2 STS [R29+0xfa0], RZ ;  /* 0x000fa0ff1d00a388 */ /* 0x0005e80000000800 */
[----:B------:R2:W-:Y:S01]  /*02e0*/  @!P2 STS [R28+0xfa0], RZ ;  /* 0x000fa0ff1c00a388 */ /* 0x0005e20000000800 */
[----:B------:R-:W-:Y:S06]  /*02f0*/  BAR.SYNC.DEFER_BLOCKING 0x0 ;  /* 0x0000000000007b1d */ /* 0x000fec0000010000 */
[----:B01--4-:R-:W-:Y:S05]  /*0300*/  @P0 BRA `(.L_x_1) ;  /* 0x0000000400500947 */ /* 0x013fea0003800000 */
[----:B------:R-:W-:-:S05]  /*0310*/  LEA R7, R5, R0, 0x18 ;  /* 0x0000000005077211 */ /* 0x000fca00078ec0ff */
[----:B------:R-:W-:Y:S04]  /*0320*/  LDS.U16 R16, [R7+0xd16] ;  /* 0x000d160007107984 */ /* 0x000fe80000000400 */
[----:B------:R-:W0:Y:S04]  /*0330*/  LDS.U16 R11, [R7+0xd18] ;  /* 0x000d1800070b7984 */ /* 0x000e280000000400 */
[----:B------:R-:W1:Y:S04]  /*0340*/  LDS.U16 R13, [R7+0xd1a] ;  /* 0x000d1a00070d7984 */ /* 0x000e680000000400 */
[----:B------:R-:W3:Y:S04]  /*0350*/  LDS.U16 R15, [R7+0xd1c] ;  /* 0x000d1c00070f7984 */ /* 0x000ee80000000400 */
[----:B------:R-:W4:Y:S04]  /*0360*/  LDS.U16 R17, [R7+0xd1e] ;  /* 0x000d1e0007117984 */ /* 0x000f280000000400 */
[----:B------:R-:W5:Y:S04]  /*0370*/  LDS.U16 R19, [R7+0xd20] ;  /* 0x000d200007137984 */ /* 0x000f680000000400 */
[----:B------:R-:W5:Y:S04]  /*0380*/  LDS.U16 R21, [R7+0xd22] ;  /* 0x000d220007157984 */ /* 0x000f680000000400 */
[----:B------:R-:W5:Y:S04]  /*0390*/  LDS.U16 R23, [R7+0xd24] ;  /* 0x000d240007177984 */ /* 0x000f680000000400 */
[----:B------:R-:W5:Y:S04]  /*03a0*/  LDS.U16 R25, [R7+0xd26] ;  /* 0x000d260007197984 */ /* 0x000f680000000400 */
[----:B------:R-:W5:Y:S04]  /*03b0*/  LDS.U16 R14, [R7+0xd28] ;  /* 0x000d2800070e7984 */ /* 0x000f680000000400 */
[----:B--2---:R-:W2:Y:S01]  /*03c0*/  LDS.U16 R9, [R7+0xd2a] ;  /* 0x000d2a0007097984 */ /* 0x004ea20000000400 */
[----:B0-----:R-:W-:-:S03]  /*03d0*/  IMAD.IADD R18, R16, 0x1, R11 ;  /* 0x0000000110127824 */ /* 0x001fc600078e020b */
[----:B------:R-:W0:Y:S02]  /*03e0*/  LDS.U16 R10, [R7+0xd2c] ;  /* 0x000d2c00070a7984 */ /* 0x000e240000000400 */
[----:B-1----:R-:W-:Y:S02]  /*03f0*/  IADD3 R20, PT, PT, R18, R13, RZ ;  /* 0x0000000d12147210 */ /* 0x002fe40007ffe0ff */
[----:B------:R-:W1:Y:S03]  /*0400*/  LDS.U16 R11, [R7+0xd2e] ;  /* 0x000d2e00070b7984 */ /* 0x000e660000000400 */
[----:B---3--:R-:W-:Y:S01]  /*0410*/  IMAD.IADD R22, R20, 0x1, R15 ;  /* 0x0000000114167824 */ /* 0x008fe200078e020f */
[----:B------:R-:W3:Y:S03]  /*0420*/  LDS.U16 R8, [R7+0xd30] ;  /* 0x000d300007087984 */ /* 0x000ee60000000400 */
[----:B----4-:R-:W-:Y:S01]  /*0430*/  IMAD.IADD R26, R22, 0x1, R17 ;  /* 0x00000001161a7824 */ /* 0x010fe200078e0211 */
[----:B------:R-:W4:Y:S03]  /*0440*/  LDS.U16 R12, [R7+0xd32] ;  /* 0x000d3200070c7984 */ /* 0x000f260000000400 */
[----:B-----5:R-:W-:Y:S01]  /*0450*/  IMAD.IADD R32, R26, 0x1, R19 ;  /* 0x000000011a207824 */ /* 0x020fe200078e0213 */
[----:B------:R-:W5:Y:S03]  /*0460*/  LDS.U16 R13, [R7+0xd34] ;  /* 0x000d3400070d7984 */ /* 0x000f660000000400 */
[----:B------:R-:W-:Y:S01]  /*0470*/  IMAD.IADD R34, R32, 0x1, R21 ;  /* 0x0000000120227824 */ /* 0x000fe200078e0215 */
[----:B------:R-:W5:Y:S03]  /*0480*/  LDS.U16 R15, [R7+0xd36] ;  /* 0x000d3600070f7984 */ /* 0x000f660000000400 */
[----:B------:R-:W-:Y:S01]  /*0490*/  IMAD.IADD R36, R34, 0x1, R23 ;  /* 0x0000000122247824 */ /* 0x000fe200078e0217 */
[----:B------:R-:W-:Y:S03]  /*04a0*/  STS.U16 [R7+0x2], R16 ;  /* 0x0000021007007388 */ /* 0x000fe60000000400 */
[----:B------:R-:W-:Y:S01]  /*04b0*/  IMAD.IADD R25, R36, 0x1, R25 ;  /* 0x0000000124197824 */ /* 0x000fe200078e0219 */
[----:B------:R-:W5:Y:S03]  /*04c0*/  LDS.U16 R16, [R7+0xd38] ;  /* 0x000d380007107984 */ /* 0x000f660000000400 */
[----:B------:R-:W-:Y:S01]  /*04d0*/  IMAD.IADD R19, R25, 0x1, R14 ;  /* 0x0000000119137824 */ /* 0x000fe200078e020e */
[----:B------:R-:W5:Y:S04]  /*04e0*/  LDS.U16 R17, [R7+0xd3a] ;  /* 0x000d3a0007117984 */ /* 0x000f680000000400 */
[----:B------:R-:W5:Y:S04]  /*04f0*/  LDS.U16 R14, [R7+0xd3c] ;  /* 0x000d3c00070e7984 */ /* 0x000f680000000400 */
[----:B------:R2:W-:Y:S04]  /*0500*/  STS.U16 [R7+0x6], R20 ;  /* 0x0000061407007388 */ /* 0x0005e80000000400 */
[----:B------:R0:W-:Y:S04]  /*0510*/  STS.U16 [R7+0x8], R22 ;  /* 0x0000081607007388 */ /* 0x0001e80000000400 */
[----:B------:R-:W-:Y:S01]  /*0520*/  STS.U16 [R7+0x4], R18 ;  /* 0x0000041207007388 */ /* 0x000fe20000000400 */
[----:B--2---:R-:W-:-:S03]  /*0530*/  IMAD.IADD R20, R19, 0x1, R9 ;  /* 0x0000000113147824 */ /* 0x004fc600078e0209 */
[----:B------:R-:W2:Y:S01]  /*0540*/  LDS.U16 R9, [R7+0xd3e] ;  /* 0x000d3e0007097984 */ /* 0x000ea20000000400 */
[----:B0-----:R-:W-:-:S03]  /*0550*/  IMAD.IADD R22, R20, 0x1, R10 ;  /* 0x0000000114167824 */ /* 0x001fc600078e020a */
[----:B------:R-:W0:Y:S01]  /*0560*/  LDS.U16 R10, [R7+0xd40] ;  /* 0x000d4000070a7984 */ /* 0x000e220000000400 */
[----:B-1----:R-:W-:-:S03]  /*0570*/  IMAD.IADD R11, R22, 0x1, R11 ;  /* 0x00000001160b7824 */ /* 0x002fc600078e020b */
[----:B------:R-:W1:Y:S02]  /*0580*/  LDS.U16 R18, [R7+0xd42] ;  /* 0x000d420007127984 */ /* 0x000e640000000400 */
[----:B---3--:R-:W-:Y:S02]  /*0590*/  IADD3 R8, PT, PT, R11, R8, RZ ;  /* 0x000000080b087210 */ /* 0x008fe40007ffe0ff */
[----:B------:R-:W3:Y:S03]  /*05a0*/  LDS.U16 R21, [R7+0xd44] ;  /* 0x000d440007157984 */ /* 0x000ee60000000400 */
[----:B----4-:R-:W-:Y:S01]  /*05b0*/  IMAD.IADD R12, R8, 0x1, R12 ;  /* 0x00000001080c7824 */ /* 0x010fe200078e020c */
[----:B------:R-:W4:Y:S04]  /*05c0*/  LDS.U16 R23, [R7+0xd46] ;  /* 0x000d460007177984 */ /* 0x000f280000000400 */
[----:B------:R5:W-:Y:S04]  /*05d0*/  STS.U16 [R7+0xa], R26 ;  /* 0x00000a1a07007388 */ /* 0x000be80000000400 */
[----:B------:R-:W-:Y:S04]  /*05e0*/  STS.U16 [R7+0xe], R34 ;  /* 0x00000e2207007388 */ /* 0x000fe80000000400 */
[----:B------:R-:W-:Y:S01]  /*05f0*/  LDS.S16 R34, [R7+0xd4a] ;  /* 0x000d4a0007227984 */ /* 0x000fe20000000600 */
[----:B-----5:R-:W-:-:S03]  /*0600*/  IMAD.IADD R26, R12, 0x1, R13 ;  /* 0x000000010c1a7824 */ /* 0x020fc600078e020d */
[----:B------:R-:W5:Y:S01]  /*0610*/  LDS.U16 R13, [R7+0xd48] ;  /* 0x000d4800070d7984 */ /* 0x000f620000000400 */
[----:B------:R-:W-:-:S03]  /*0620*/  IMAD.IADD R15, R26, 0x1, R15 ;  /* 0x000000011a0f7824 */ /* 0x000fc600078e020f */
[----:B------:R3:W-:Y:S01]  /*0630*/  STS.U16 [R7+0x16], R20 ;  /* 0x0000161407007388 */ /* 0x0007e20000000400 */
[----:B------:R-:W-:-:S03]  /*0640*/  IMAD.IADD R16, R15, 0x1, R16 ;  /* 0x000000010f107824 */ /* 0x000fc600078e0210 */
[----:B------:R4:W-:Y:S01]  /*0650*/  STS.U16 [R7+0xc], R32 ;  /* 0x00000c2007007388 */ /* 0x0009e20000000400 */
[----:B------:R-:W-:-:S03]  /*0660*/  IMAD.IADD R17, R16, 0x1, R17 ;  /* 0x0000000110117824 */ /* 0x000fc600078e0211 */
[----:B------:R5:W-:Y:S01]  /*0670*/  STS.U16 [R7+0x18], R22 ;  /* 0x0000181607007388 */ /* 0x000be20000000400 */
[----:B------:R-:W-:-:S03]  /*0680*/  IMAD.IADD R14, R17, 0x1, R14 ;  /* 0x00000001110e7824 */ /* 0x000fc600078e020e */
[----:B------:R5:W-:Y:S01]  /*0690*/  STS.U16 [R7+0x1a], R11 ;  /* 0x00001a0b07007388 */ /* 0x000be20000000400 */
[----:B--2---:R-:W-:-:S03]  /*06a0*/  IMAD.IADD R9, R14, 0x1, R9 ;  /* 0x000000010e097824 */ /* 0x004fc600078e0209 */
[----:B------:R2:W-:Y:S01]  /*06b0*/  STS.U16 [R7+0x10], R36 ;  /* 0x0000102407007388 */ /* 0x0005e20000000400 */
[----:B0-----:R-:W-:-:S03]  /*06c0*/  IMAD.IADD R10, R9, 0x1, R10 ;  /* 0x00000001090a7824 */ /* 0x001fc600078e020a */
[----:B------:R2:W-:Y:S01]  /*06d0*/  STS.U16 [R7+0x12], R25 ;  /* 0x0000121907007388 */ /* 0x0005e20000000400 */
[----:B-1----:R-:W-:-:S03]  /*06e0*/  IMAD.IADD R18, R10, 0x1, R18 ;  /* 0x000000010a127824 */ /* 0x002fc600078e0212 */
[----:B------:R2:W-:Y:S01]  /*06f0*/  STS.U16 [R7+0x14], R19 ;  /* 0x0000141307007388 */ /* 0x0005e20000000400 */
[----:B---3--:R-:W-:-:S03]  /*0700*/  IMAD.IADD R20, R18, 0x1, R21 ;  /* 0x0000000112147824 */ /* 0x008fc600078e0215 */
[----:B------:R2:W-:Y:S02]  /*0710*/  STS.U16 [R7+0x1c], R8 ;  /* 0x00001c0807007388 */ /* 0x0005e40000000400 */
[----:B----4-:R-:W-:Y:S02]  /*0720*/  IADD3 R32, PT, PT, R20, R23, RZ ;  /* 0x0000001714207210 */ /* 0x010fe40007ffe0ff */
[----:B------:R2:W-:Y:S03]  /*0730*/  STS.U16 [R7+0x1e], R12 ;  /* 0x00001e0c07007388 */ /* 0x0005e60000000400 */
[----:B-----5:R-:W-:Y:S01]  /*0740*/  IMAD.IADD R22, R32, 0x1, R13 ;  /* 0x0000000120167824 */ /* 0x020fe200078e020d */
[----:B------:R2:W-:Y:S04]  /*0750*/  STS.U16 [R7+0x20], R26 ;  /* 0x0000201a07007388 */ /* 0x0005e80000000400 */
[----:B------:R-:W-:Y:S01]  /*0760*/  PRMT R13, R22, 0x9910, RZ ;  /* 0x00009910160d7816 */ /* 0x000fe200000000ff */
[----:B------:R2:W-:Y:S04]  /*0770*/  STS.U16 [R7+0x22], R15 ;  /* 0x0000220f07007388 */ /* 0x0005e80000000400 */
[----:B------:R-:W-:Y:S01]  /*0780*/  IMAD.MOV.U32 R11, RZ, RZ, R13 ;  /* 0x000000ffff0b7224 */ /* 0x000fe200078e000d */
[----:B------:R2:W-:Y:S03]  /*0790*/  STS.U16 [R7+0x24], R16 ;  /* 0x0000241007007388 */ /* 0x0005e60000000400 */
[----:B------:R-:W-:Y:S01]  /*07a0*/  IMAD.IADD R34, R11, 0x1, R34 ;  /* 0x000000010b227824 */ /* 0x000fe200078e0222 */
[----:B------:R2:W-:Y:S04]  /*07b0*/  STS.U16 [R7+0x26], R17 ;  /* 0x0000261107007388 */ /* 0x0005e80000000400 */
[----:B------:R2:W-:Y:S04]  /*07c0*/  STS.U16 [R7+0x28], R14 ;  /* 0x0000280e07007388 */ /* 0x0005e80000000400 */
[----:B------:R2:W-:Y:S04]  /*07d0*/  STS.U16 [R7+0x2a], R9 ;  /* 0x00002a0907007388 */ /* 0x0005e80000000400 */
[----:B------:R2:W-:Y:S04]  /*07e0*/  STS.U16 [R7+0x2c], R10 ;  /* 0x00002c0a07007388 */ /* 0x0005e80000000400 */
[----:B------:R2:W-:Y:S04]  /*07f0*/  STS.U16 [R7+0x2e], R18 ;  /* 0x00002e1207007388 */ /* 0x0005e80000000400 */
[----:B------:R2:W-:Y:S04]  /*0800*/  STS.U16 [R7+0x30], R20 ;  /* 0x0000301407007388 */ /* 0x0005e80000000400 */
[----:B------:R2:W-:Y:S04]  /*0810*/  STS.U16 [R7+0x32], R32 ;  /* 0x0000322007007388 */ /* 0x0005e80000000400 */
[----:B------:R2:W-:Y:S04]  /*0820*/  STS.U16 [R7+0x34], R22 ;  /* 0x0000341607007388 */ /* 0x0005e80000000400 */
[----:B------:R2:W-:Y:S04]  /*0830*/  STS.U16 [R7], RZ ;  /* 0x000000ff07007388 */ /* 0x0005e80000000400 */
[----:B------:R2:W-:Y:S02]  /*0840*/  STS [R7+0x2d4c], R34 ;  /* 0x002d4c2207007388 */ /* 0x0005e40000000800 */
.L_x_1:
[----:B------:R-:W-:Y:S05]  /*0850*/  BSYNC.RECONVERGENT B0 ;  /* 0x0000000000007941 */ /* 0x000fea0003800200 */
.L_x_0:
[----:B------:R-:W-:Y:S01]  /*0860*/  BAR.SYNC.DEFER_BLOCKING 0x0 ;  /* 0x0000000000007b1d */ /* 0x000fe20000010000 */
[----:B------:R-:W-:Y:S01]  /*0870*/  USHF.L.U32 UR36, UR4, 0x1, URZ ;  /* 0x0000000104247899 */ /* 0x000fe200080006ff */
[----:B--2---:R-:W-:Y:S01]  /*0880*/  VIADD R8, R1, 0x8 ;  /* 0x0000000801087836 */ /* 0x004fe20000000000 */
[----:B------:R-:W-:Y:S01]  /*0890*/  USHF.L.U32 UR37, UR8, 0x1, URZ ;  /* 0x0000000108257899 */ /* 0x000fe200080006ff */
[----:B------:R-:W-:Y:S02]  /*08a0*/  IMAD.SHL.U32 R27, R3, 0x2, RZ ;  /* 0x00000002031b7824 */ /* 0x000fe400078e00ff */
[----:B------:R-:W-:Y:S04]  /*08b0*/  BSSY.RECONVERGENT B0, `(.L_x_2) ;  /* 0x000004f000007945 */ /* 0x000fe80003800200 */
[----:B------:R-:W-:Y:S05]  /*08c0*/  @P1 BRA `(.L_x_3) ;  /* 0x0000000400341947 */ /* 0x000fea0003800000 */
[----:B------:R-:W0:Y:S02]  /*08d0*/  LDS.U16 R6, [R6] ;  /* 0x0000000006067984 */ /* 0x000e240000000400 */
[----:B0-----:R-:W-:-:S04]  /*08e0*/  PRMT R7, R6, 0x9910, RZ ;  /* 0x0000991006077816 */ /* 0x001fc800000000ff */
[----:B------:R-:W-:-:S13]  /*08f0*/  ISETP.GE.AND P0, PT, R7, 0x1, PT ;  /* 0x000000010700780c */ /* 0x000fda0003f06270 */
[----:B------:R-:W-:Y:S05]  /*0900*/  @!P0 BRA `(.L_x_3) ;  /* 0x0000000400248947 */ /* 0x000fea0003800000 */
[----:B------:R-:W-:Y:S01]  /*0910*/  LEA R9, R5, R0, 0x18 ;  /* 0x0000000005097211 */ /* 0x000fe200078ec0ff */
[----:B------:R-:W0:Y:S01]  /*0920*/  LDS.U16 R4, [R4] ;  /* 0x0000000004047984 */ /* 0x000e220000000400 */
[C---:B------:R-:W-:Y:S01]  /*0930*/  ISETP.GE.U32.AND P0, PT, R6.reuse, 0x4, PT ;  /* 0x000000040600780c */ /* 0x040fe20003f06070 */
[----:B------:R-:W-:Y:S01]  /*0940*/  BSSY.RECONVERGENT B1, `(.L_x_4) ;  /* 0x0000030000017945 */ /* 0x000fe20003800200 */
[----:B------:R-:W-:Y:S01]  /*0950*/  LOP3.LUT R10, R6, 0x3, RZ, 0xc0, !PT ;  /* 0x00000003060a7812 */ /* 0x000fe200078ec0ff */
[----:B------:R-:W-:Y:S02]  /*0960*/  IMAD R7, R30, 0x2, R9 ;  /* 0x000000021e077824 */ /* 0x000fe400078e0209 */
[----:B------:R-:W-:Y:S01]  /*0970*/  LDS R9, [R9+0x2d4c] ;  /* 0x002d4c0009097984 */ /* 0x000fe20000000800 */
[----:B------:R-:W-:Y:S01]  /*0980*/  ISETP.NE.AND P1, PT, R10, RZ, PT ;  /* 0x000000ff0a00720c */ /* 0x000fe20003f25270 */
[----:B------:R-:W-:Y:S02]  /*0990*/  IMAD.MOV.U32 R11, RZ, RZ, RZ ;  /* 0x000000ffff0b7224 */ /* 0x000fe400078e00ff */
[----:B------:R-:W1:Y:S01]  /*09a0*/  LDS.U16 R7, [R7] ;  /* 0x0000000007077984 */ /* 0x000e620000000400 */
[----:B0-----:R-:W-:-:S02]  /*09b0*/  PRMT R12, R4, 0x9910, RZ ;  /* 0x00009910040c7816 */ /* 0x001fc400000000ff */
[----:B-1----:R-:W-:Y:S01]  /*09c0*/  PRMT R14, R7, 0x9910, RZ ;  /* 0x00009910070e7816 */ /* 0x002fe200000000ff */
[----:B------:R-:W-:Y:S06]  /*09d0*/  @!P0 BRA `(.L_x_5) ;  /* 0x0000000000988947 */ /* 0x000fec0003800000 */
[----:B------:R-:W-:Y:S01]  /*09e0*/  VIADD R4, R0, 0x38 ;  /* 0x0000003800047836 */ /* 0x000fe20000000000 */
[----:B------:R-:W-:Y:S01]  /*09f0*/  LOP3.LUT R11, R6, 0x7ffc, RZ, 0xc0, !PT ;  /* 0x00007ffc060b7812 */ /* 0x000fe200078ec0ff */
[----:B------:R-:W-:-:S03]  /*0a00*/  IMAD.MOV.U32 R13, RZ, RZ, RZ ;  /* 0x000000ffff0d7224 */ /* 0x000fc600078e00ff */
[----:B------:R-:W-:-:S07]  /*0a10*/  LEA R4, R5, R4, 0x18 ;  /* 0x0000000405047211 */ /* 0x000fce00078ec0ff */
.L_x_6:
[----:B0-----:R-:W0:Y:S01]  /*0a20*/  LDC.64 R6, c[0x0][0x380] ;  /* 0x0000e000ff067b82 */ /* 0x001e220000000a00 */
[----:B------:R-:W-:-:S04]  /*0a30*/  IMAD R15, R12, 0x1e, R13 ;  /* 0x0000001e0c0f7824 */ /* 0x000fc800078e020d */
[----:B0-----:R-:W-:-:S05]  /*0a40*/  IMAD.WIDE R6, R15, 0x4, R6 ;  /* 0x000000040f067825 */ /* 0x001fca00078e0206 */
[----:B------:R-:W2:Y:S04]  /*0a50*/  LDG.E R16, desc[UR6][R6.64] ;  /* 0x0000000606107981 */ /* 0x000ea8000c1e1900 */
[----:B------:R-:W3:Y:S04]  /*0a60*/  LDG.E R17, desc[UR6][R6.64+0x28] ;  /* 0x0000280606117981 */ /* 0x000ee8000c1e1900 */
[----:B------:R-:W4:Y:S01]  /*0a70*/  LDG.E R19, desc[UR6][R6.64+0x50] ;  /* 0x0000500606137981 */ /* 0x000f22000c1e1900 */
[----:B------:R-:W-:-:S03]  /*0a80*/  IMAD R15, R14, 0x3, R13 ;  /* 0x000000030e0f7824 */ /* 0x000fc600078e020d */
[----:B------:R-:W5:Y:S01]  /*0a90*/  LDG.E R22, desc[UR6][R6.64+0x4] ;  /* 0x0000040606167981 */ /* 0x000f62000c1e1900 */
[----:B------:R-:W-:-:S03]  /*0aa0*/  IMAD R15, R15, 0x4, R4 ;  /* 0x000000040f0f7824 */ /* 0x000fc600078e0204 */
[----:B------:R-:W5:Y:S02]  /*0ab0*/  LDG.E R21, desc[UR6][R6.64+0x2c] ;  /* 0x00002c0606157981 */ /* 0x000f64000c1e1900 */
[C---:B------:R-:W-:Y:S02]  /*0ac0*/  LEA R18, R9.reuse, R15, 0x2 ;  /* 0x0000000f09127211 */ /* 0x040fe400078e10ff */
[----:B------:R-:W5:Y:S03]  /*0ad0*/  LDG.E R23, desc[UR6][R6.64+0x54] ;  /* 0x0000540606177981 */ /* 0x000f66000c1e1900 */
[----:B------:R-:W-:Y:S01]  /*0ae0*/  IMAD R20, R9, 0x4, R18 ;  /* 0x0000000409147824 */ /* 0x000fe200078e0212 */
[----:B------:R-:W5:Y:S04]  /*0af0*/  LDG.E R26, desc[UR6][R6.64+0x8] ;  /* 0x00000806061a7981 */ /* 0x000f68000c1e1900 */
[----:B------:R-:W5:Y:S04]  /*0b00*/  LDG.E R25, desc[UR6][R6.64+0x30] ;  /* 0x0000300606197981 */ /* 0x000f68000c1e1900 */
[----:B------:R-:W5:Y:S04]  /*0b10*/  LDG.E R31, desc[UR6][R6.64+0x5c] ;  /* 0x00005c06061f7981 */ /* 0x000f68000c1e1900 */
[----:B--2---:R0:W-:Y:S04]  /*0b20*/  STS [R15], R16 ;  /* 0x000000100f007388 */ /* 0x0041e80000000800 */
[----:B---3--:R1:W-:Y:S04]  /*0b30*/  STS [R18], R17 ;  /* 0x0000001112007388 */ /* 0x0083e80000000800 */
[----:B----4-:R2:W-:Y:S04]  /*0b40*/  STS [R20], R19 ;  /* 0x0000001314007388 */ /* 0x0105e80000000800 */
[----:B0-----:R-:W3:Y:S04]  /*0b50*/  LDG.E R16, desc[UR6][R6.64+0xc] ;  /* 0x00000c0606107981 */ /* 0x001ee8000c1e1900 */
[----:B-1----:R-:W4:Y:S04]  /*0b60*/  LDG.E R17, desc[UR6][R6.64+0x58] ;  /* 0x0000580606117981 */ /* 0x002f28000c1e1900 */
[----:B--2---:R-:W2:Y:S04]  /*0b70*/  LDG.E R19, desc[UR6][R6.64+0x34] ;  /* 0x0000340606137981 */ /* 0x004ea8000c1e1900 */
[----:B-----5:R0:W-:Y:S04]  /*0b80*/  STS [R15+0x4], R22 ;  /* 0x000004160f007388 */ /* 0x0201e80000000800 */
[----:B------:R0:W-:Y:S04]  /*0b90*/  STS [R18+0x4], R21 ;  /* 0x0000041512007388 */ /* 0x0001e80000000800 */
[----:B------:R0:W-:Y:S04]  /*0ba0*/  STS [R20+0x4], R23 ;  /* 0x0000041714007388 */ /* 0x0001e80000000800 */
[----:B------:R0:W-:Y:S04]  /*0bb0*/  STS [R15+0x8], R26 ;  /* 0x0000081a0f007388 */ /* 0x0001e80000000800 */
[----:B------:R0:W-:Y:S01]  /*0bc0*/  STS [R18+0x8], R25 ;  /* 0x0000081912007388 */ /* 0x0001e20000000800 */
[----:B------:R-:W-:-:S05]  /*0bd0*/  VIADD R13, R13, 0x4 ;  /* 0x000000040d0d7836 */ /* 0x000fca0000000000 */
[----:B------:R-:W-:Y:S01]  /*0be0*/  ISETP.NE.AND P0, PT, R13, R11, PT ;  /* 0x0000000b0d00720c */ /* 0x000fe20003f05270 */
[----:B----4-:R0:W-:Y:S04]  /*0bf0*/  STS [R20+0x8], R17 ;  /* 0x0000081114007388 */ /* 0x0101e80000000800 */
[----:B---3--:R0:W-:Y:S04]  /*0c00*/  STS [R15+0xc], R16 ;  /* 0x00000c100f007388 */ /* 0x0081e80000000800 */
[----:B--2---:R0:W-:Y:S04]  /*0c10*/  STS [R18+0xc], R19 ;  /* 0x00000c1312007388 */ /* 0x0041e80000000800 */
[----:B------:R0:W-:Y:S01]  /*0c20*/  STS [R20+0xc], R31 ;  /* 0x00000c1f14007388 */ /* 0x0001e20000000800 */
[----:B------:R-:W-:Y:S05]  /*0c30*/  @P0 BRA `(.L_x_6) ;  /* 0xfffffffc00780947 */ /* 0x000fea000383ffff */
.L_x_5:
[----:B------:R-:W-:Y:S05]  /*0c40*/  BSYNC.RECONVERGENT B1 ;  /* 0x0000000000017941 */ /* 0x000fea0003800200 */
.L_x_4:
[----:B------:R-:W-:Y:S05]  /*0c50*/  @!P1 BRA `(.L_x_3) ;  /* 0x0000000000509947 */ /* 0x000fea0003800000 */
[----:B------:R-:W1:Y:S01]  /*0c60*/  LDC.64 R6, c[0x0][0x380] ;  /* 0x0000e000ff067b82 */ /* 0x000e620000000a00 */
[----:B------:R-:W-:Y:S02]  /*0c70*/  VIADD R0, R0, 0x38 ;  /* 0x0000003800007836 */ /* 0x000fe40000000000 */
[----:B------:R-:W-:-:S03]  /*0c80*/  IMAD.MOV.U32 R13, RZ, RZ, RZ ;  /* 0x000000ffff0d7224 */ /* 0x000fc600078e00ff */
[----:B0-----:R-:W-:-:S07]  /*0c90*/  LEA R21, R5, R0, 0x18 ;  /* 0x0000000005157211 */ /* 0x001fce00078ec0ff */
.L_x_7:
[----:B------:R-:W-:-:S04]  /*0ca0*/  IMAD R5, R12, 0x1e, R11 ;  /* 0x0000001e0c057824 */ /* 0x000fc800078e020b */
[----:B-1----:R-:W-:-:S05]  /*0cb0*/  IMAD.WIDE R4, R5, 0x4, R6 ;  /* 0x0000000405047825 */ /* 0x002fca00078e0206 */
[----:B--2---:R-:W2:Y:S04]  /*0cc0*/  LDG.E R15, desc[UR6][R4.64] ;  /* 0x00000006040f7981 */ /* 0x004ea8000c1e1900 */
[----:B------:R-:W3:Y:S04]  /*0cd0*/  LDG.E R16, desc[UR6][R4.64+0x28] ;  /* 0x0000280604107981 */ /* 0x000ee8000c1e1900 */
[----:B------:R-:W4:Y:S01]  /*0ce0*/  LDG.E R18, desc[UR6][R4.64+0x50] ;  /* 0x0000500604127981 */ /* 0x000f22000c1e1900 */
[----:B------:R-:W-:Y:S02]  /*0cf0*/  IMAD R0, R14, 0x3, R11 ;  /* 0x000000030e007824 */ /* 0x000fe400078e020b */
[----:B------:R-:W-:-:S02]  /*0d00*/  VIADD R13, R13, 0x1 ;  /* 0x000000010d0d7836 */ /* 0x000fc40000000000 */
[----:B------:R-:W-:Y:S02]  /*0d10*/  IMAD R0, R0, 0x4, R21 ;  /* 0x0000000400007824 */ /* 0x000fe400078e0215 */
[----:B------:R-:W-:Y:S01]  /*0d20*/  VIADD R11, R11, 0x1 ;  /* 0x000000010b0b7836 */ /* 0x000fe20000000000 */
[----:B------:R-:W-:Y:S01]  /*0d30*/  ISETP.NE.AND P0, PT, R13, R10, PT ;  /* 0x0000000a0d00720c */ /* 0x000fe20003f05270 */
[----:B------:R-:W-:-:S04]  /*0d40*/  IMAD R17, R9, 0x4, R0 ;  /* 0x0000000409117824 */ /* 0x000fc800078e0200 */
[----:B------:R-:W-:Y:S01]  /*0d50*/  IMAD R19, R9, 0x4, R17 ;  /* 0x0000000409137824 */ /* 0x000fe200078e0211 */
[----:B--2---:R2:W-:Y:S04]  /*0d60*/  STS [R0], R15 ;  /* 0x0000000f00007388 */ /* 0x0045e80000000800 */
[----:B---3--:R2:W-:Y:S04]  /*0d70*/  STS [R17], R16 ;  /* 0x0000001011007388 */ /* 0x0085e80000000800 */
[----:B----4-:R2:W-:Y:S01]  /*0d80*/  STS [R19], R18 ;  /* 0x0000001213007388 */ /* 0x0105e20000000800 */
[----:B------:R-:W-:Y:S05]  /*0d90*/  @P0 BRA `(.L_x_7) ;  /* 0xfffffffc00c00947 */ /* 0x000fea000383ffff */
.L_x_3:
[----:B------:R-:W-:Y:S05]  /*0da0*/  BSYNC.RECONVERGENT B0 ;  /* 0x0000000000007941 */ /* 0x000fea0003800200 */
.L_x_2:
[----:B--2---:R-:W-:Y:S01]  /*0db0*/  LOP3.LUT R0, R30, 0xaad26b49, RZ, 0x3c, !PT ;  /* 0xaad26b491e007812 */ /* 0x004fe200078e3cff */
[----:B------:R-:W-:Y:S02]  /*0dc0*/  HFMA2 R7, -RZ, RZ, -38016, 0.02740478515625 ;  /* 0xf8a42704ff077431 */ /* 0x000fe400000001ff */
[----:B------:R-:W-:Y:S01]  /*0dd0*/  IMAD.MOV.U32 R4, RZ, RZ, -0x23270784 ;  /* 0xdcd8f87cff047424 */ /* 0x000fe200078e00ff */
[----:B------:R-:W-:Y:S01]  /*0de0*/  BAR.SYNC.DEFER_BLOCKING 0x0 ;  /* 0x0000000000007b1d */ /* 0x000fe20000010000 */
[----:B------:R-:W-:Y:S02]  /*0df0*/  VIADD R3, R3, UR8 ;  /* 0x0000000803037c36 */ /* 0x000fe40008000000 */
[----:B------:R-:W-:Y:S02]  /*0e00*/  IMAD R0, R0, 0x4182bed5, RZ ;  /* 0x4182bed500007824 */ /* 0x000fe400078e02ff */
[----:B------:R-:W-:Y:S01]  /*0e10*/  IMAD R3, R30, UR4, R3 ;  /* 0x000000041e037c24 */ /* 0x000fe2000f8e0203 */
[----:B------:R-:W-:Y:S01]  /*0e20*/  BSSY.RECONVERGENT B0, `(.L_x_8) ;  /* 0x000025f000007945 */ /* 0x000fe20003800200 */
[C---:B0-----:R-:W-:Y:S01]  /*0e30*/  VIADD R23, R0.reuse, 0x583f19 ;  /* 0x00583f1900177836 */ /* 0x041fe20000000000 */
[C---:B------:R-:W-:Y:S01]  /*0e40*/  LOP3.LUT R16, R0.reuse, 0x159a55e5, RZ, 0x3c, !PT ;  /* 0x159a55e500107812 */ /* 0x040fe200078e3cff */
[----:B------:R-:W-:Y:S01]  /*0e50*/  VIADD R18, R0, 0xd9f6dc18 ;  /* 0xd9f6dc1800127836 */ /* 0x000fe20000000000 */
[----:B------:R-:W-:Y:S01]  /*0e60*/  ISETP.NE.AND P0, PT, R3, RZ, PT ;  /* 0x000000ff0300720c */ /* 0x000fe20003f05270 */
[----:B------:R-:W-:-:S02]  /*0e70*/  IMAD.MOV.U32 R5, RZ, RZ, R23 ;  /* 0x000000ffff057224 */ /* 0x000fc400078e0017 */
[----:B------:R-:W-:Y:S02]  /*0e80*/  IMAD.MOV.U32 R6, RZ, RZ, R16 ;  /* 0x000000ffff067224 */ /* 0x000fe400078e0010 */
[----:B------:R-:W-:Y:S01]  /*0e90*/  VIADD R19, R0, 0x75bcd15 ;  /* 0x075bcd1500137836 */ /* 0x000fe20000000000 */
[----:B------:R0:W-:Y:S01]  /*0ea0*/  STL.64 [R1+0x18], R4 ;  /* 0x0000180401007387 */ /* 0x0001e20000100a00 */
[----:B------:R-:W-:Y:S02]  /*0eb0*/  IMAD.MOV.U32 R17, RZ, RZ, -0x75bd8fc ;  /* 0xf8a42704ff117424 */ /* 0x000fe400078e00ff */
[----:B------:R-:W-:Y:S01]  /*0ec0*/  IMAD.MOV.U32 R22, RZ, RZ, -0x23270784 ;  /* 0xdcd8f87cff167424 */ /* 0x000fe200078e00ff */
[----:B------:R0:W-:Y:S04]  /*0ed0*/  STL.64 [R1+0x10], R6 ;  /* 0x0000100601007387 */ /* 0x0001e80000100a00 */
[----:B------:R0:W-:Y:S01]  /*0ee0*/  STL.64 [R1+0x8], R18 ;  /* 0x0000081201007387 */ /* 0x0001e20000100a00 */
[----:B------:R-:W-:Y:S05]  /*0ef0*/  @!P0 BRA `(.L_x_9) ;  /* 0x0000002400448947 */ /* 0x000fea0003800000 */
[----:B------:R-:W-:Y:S01]  /*0f00*/  SHF.R.S32.HI R0, RZ, 0x1f, R3 ;  /* 0x0000001fff007819 */ /* 0x000fe20000011403 */
[----:B0-----:R-:W-:Y:S01]  /*0f10*/  IMAD.MOV.U32 R6, RZ, RZ, RZ ;  /* 0x000000ffff067224 */ /* 0x001fe200078e00ff */
[----:B------:R-:W-:Y:S01]  /*0f20*/  MOV R22, 0xdcd8f87c ;  /* 0xdcd8f87c00167802 */ /* 0x000fe20000000f00 */
[----:B------:R-:W-:-:S07]  /*0f30*/  IMAD.MOV.U32 R17, RZ, RZ, -0x75bd8fc ;  /* 0xf8a42704ff117424 */ /* 0x000fce00078e00ff */
.L_x_18:
[----:B------:R-:W-:Y:S01]  /*0f40*/  LOP3.LUT R15, R3, 0x3, RZ, 0xc0, !PT ;  /* 0x00000003030f7812 */ /* 0x000fe200078ec0ff */
[----:B------:R-:W-:Y:S03]  /*0f50*/  BSSY.RECONVERGENT B1, `(.L_x_10) ;  /* 0x0000245000017945 */ /* 0x000fe60003800200 */
[----:B------:R-:W-:-:S04]  /*0f60*/  ISETP.NE.U32.AND P0, PT, R15, RZ, PT ;  /* 0x000000ff0f00720c */ /* 0x000fc80003f05070 */
[----:B------:R-:W-:-:S13]  /*0f70*/  ISETP.NE.AND.EX P0, PT, RZ, RZ, PT, P0 ;  /* 0x000000ffff00720c */ /* 0x000fda0003f05300 */
[----:B012---:R-:W-:Y:S05]  /*0f80*/  @!P0 BRA `(.L_x_11) ;  /* 0x0000002400048947 */ /* 0x007fea0003800000 */
[----:B------:R-:W0:Y:S01]  /*0f90*/  LDC.64 R4, c[0x4][0x8] ;  /* 0x01000200ff047b82 */ /* 0x000e220000000a00 */
[----:B------:R-:W-:Y:S01]  /*0fa0*/  IMAD.MOV.U32 R7, RZ, RZ, RZ ;  /* 0x000000ffff077224 */ /* 0x000fe200078e00ff */
[----:B------:R-:W-:Y:S01]  /*0fb0*/  CS2R R16, SRZ ;  /* 0x0000000000107805 */ /* 0x000fe2000001ff00 */
[----:B------:R-:W-:Y:S01]  /*0fc0*/  IMAD.MOV.U32 R19, RZ, RZ, RZ ;  /* 0x000000ffff137224 */ /* 0x000fe200078e00ff */
[----:B------:R-:W-:Y:S01]  /*0fd0*/  CS2R R22, SRZ ;  /* 0x0000000000167805 */ /* 0x000fe2000001ff00 */
[----:B0-----:R-:W-:-:S07]  /*0fe0*/  IMAD.WIDE.U32 R4, R6, 0xc80, R4 ;  /* 0x00000c8006047825 */ /* 0x001fce00078e0004 */
.L_x_13:
[----:B------:R-:W-:-:S06]  /*0ff0*/  IMAD R9, R7, 0x4, R8 ;  /* 0x0000000407097824 */ /* 0x000fcc00078e0208 */
[----:B------:R-:W5:Y:S01]  /*1000*/  LDL R9, [R9+0x4] ;  /* 0x0000040009097983 */ /* 0x000f620000100800 */
[----:B------:R-:W-:Y:S01]  /*1010*/  IMAD.SHL.U32 R12, R7, 0x20, RZ ;  /* 0x00000020070c7824 */ /* 0x000fe200078e00ff */
[----:B------:R-:W-:-:S06]  /*1020*/  UMOV UR4, URZ ;  /* 0x000000ff00047c82 */ /* 0x000fcc0008000000 */
.L_x_12:
[----:B-----5:R-:W-:Y:S01]  /*1030*/  SHF.R.U32.HI R25, RZ, UR4, R9 ;  /* 0x00000004ff197c19 */ /* 0x020fe20008011609 */
[----:B------:R-:W-:-:S03]  /*1040*/  VIADD R10, R12, UR4 ;  /* 0x000000040c0a7c36 */ /* 0x000fc60008000000 */
[----:B------:R-:W-:-:S04]  /*1050*/  LOP3.LUT R11, R25, 0x1, RZ, 0xc0, !PT ;  /* 0x00000001190b7812 */ /* 0x000fc800078ec0ff */
[----:B------:R-:W-:Y:S01]  /*1060*/  ISETP.NE.U32.AND P0, PT, R11, 0x1, PT ;  /* 0x000000010b00780c */ /* 0x000fe20003f05070 */
[----:B------:R-:W-:-:S04]  /*1070*/  IMAD R11, R10, 0x5, RZ ;  /* 0x000000050a0b7824 */ /* 0x000fc800078e02ff */
[----:B------:R-:W-:-:S08]  /*1080*/  IMAD.WIDE.U32 R10, R11, 0x4, R4 ;  /* 0x000000040b0a7825 */ /* 0x000fd000078e0004 */
[----:B------:R-:W2:Y:S04]  /*1090*/  @!P0 LDG.E R14, desc[UR6][R10.64] ;  /* 0x000000060a0e8981 */ /* 0x000ea8000c1e1900 */
[----:B------:R-:W3:Y:S01]  /*10a0*/  @!P0 LDG.E R20, desc[UR6][R10.64+0x8] ;  /* 0x000008060a148981 */ /* 0x000ee2000c1e1900 */
[----:B------:R-:W-:-:S03]  /*10b0*/  R2P PR, R25, 0x7e ;  /* 0x0000007e19007804 */ /* 0x000fc60000000000 */
[----:B------:R-:W4:Y:S04]  /*10c0*/  @!P0 LDG.E R13, desc[UR6][R10.64+0x4] ;  /* 0x000004060a0d8981 */ /* 0x000f28000c1e1900 */
[----:B------:R-:W4:Y:S06]  /*10d0*/  @!P0 LDG.E R21, desc[UR6][R10.64+0xc] ;  /* 0x00000c060a158981 */ /* 0x000f2c000c1e1900 */
[----:B------:R-:W4:Y:S04]  /*10e0*/  @P2 LDG.E R26, desc[UR6][R10.64+0x38] ;  /* 0x000038060a1a2981 */ /* 0x000f28000c1e1900 */
[----:B------:R-:W4:Y:S01]  /*10f0*/  @P3 LDG.E R32, desc[UR6][R10.64+0x4c] ;  /* 0x00004c060a203981 */ /* 0x000f22000c1e1900 */
[----:B--2---:R-:W-:-:S03]  /*1100*/  @!P0 LOP3.LUT R19, R19, R14, RZ, 0x3c, !PT ;  /* 0x0000000e13138212 */ /* 0x004fc600078e3cff */
[----:B------:R-:W2:Y:S01]  /*1110*/  @!P0 LDG.E R14, desc[UR6][R10.64+0x10] ;  /* 0x000010060a0e8981 */ /* 0x000ea2000c1e1900 */
[----:B---3--:R-:W-:-:S03]  /*1120*/  @!P0 LOP3.LUT R17, R17, R20, RZ, 0x3c, !PT ;  /* 0x0000001411118212 */ /* 0x008fc600078e3cff */
[----:B------:R-:W3:Y:S01]  /*1130*/  @P1 LDG.E R20, desc[UR6][R10.64+0x24] ;  /* 0x000024060a141981 */ /* 0x000ee2000c1e1900 */
[----:B--2---:R-:W-:-:S03]  /*1140*/  @!P0 LOP3.LUT R23, R23, R14, RZ, 0x3c, !PT ;  /* 0x0000000e17178212 */ /* 0x004fc600078e3cff */
[----:B------:R-:W2:Y:S01]  /*1150*/  @P1 LDG.E R14, desc[UR6][R10.64+0x14] ;  /* 0x000014060a0e1981 */ /* 0x000ea2000c1e1900 */
[----:B---3--:R-:W-:-:S03]  /*1160*/  @P1 LOP3.LUT R23, R23, R20, RZ, 0x3c, !PT ;  /* 0x0000001417171212 */ /* 0x008fc600078e3cff */
[----:B------:R-:W3:Y:S01]  /*1170*/  @P4 LDG.E R20, desc[UR6][R10.64+0x60] ;  /* 0x000060060a144981 */ /* 0x000ee2000c1e1900 */
[----:B----4-:R-:W-:Y:S02]  /*1180*/  @P2 LOP3.LUT R23, R23, R26, RZ, 0x3c, !PT ;  /* 0x0000001a17172212 */ /* 0x010fe400078e3cff */
[----:B------:R-:W-:Y:S01]  /*1190*/  @!P0 LOP3.LUT R16, R16, R13, RZ, 0x3c, !PT ;  /* 0x0000000d10108212 */ /* 0x000fe200078e3cff */
[----:B------:R-:W4:Y:S01]  /*11a0*/  @P5 LDG.E R26, desc[UR6][R10.64+0x74] ;  /* 0x000074060a1a5981 */ /* 0x000f22000c1e1900 */
[----:B------:R-:W-:Y:S02]  /*11b0*/  @P3 LOP3.LUT R23, R23, R32, RZ, 0x3c, !PT ;  /* 0x0000002017173212 */ /* 0x000fe400078e3cff */
[----:B------:R-:W-:Y:S01]  /*11c0*/  @!P0 LOP3.LUT R22, R22, R21, RZ, 0x3c, !PT ;  /* 0x0000001516168212 */ /* 0x000fe200078e3cff */
[----:B------:R-:W4:Y:S04]  /*11d0*/  @P1 LDG.E R13, desc[UR6][R10.64+0x18] ;  /* 0x000018060a0d1981 */ /* 0x000f28000c1e1900 */
[----:B------:R-:W4:Y:S04]  /*11e0*/  @P1 LDG.E R21, desc[UR6][R10.64+0x20] ;  /* 0x000020060a151981 */ /* 0x000f28000c1e1900 */
[----:B------:R-:W4:Y:S01]  /*11f0*/  @P6 LDG.E R32, desc[UR6][R10.64+0x88] ;  /* 0x000088060a206981 */ /* 0x000f22000c1e1900 */
[----:B--2---:R-:W-:-:S03]  /*1200*/  @P1 LOP3.LUT R19, R19, R14, RZ, 0x3c, !PT ;  /* 0x0000000e13131212 */ /* 0x004fc600078e3cff */
[----:B------:R-:W2:Y:S01]  /*1210*/  @P1 LDG.E R14, desc[UR6][R10.64+0x1c] ;  /* 0x00001c060a0e1981 */ /* 0x000ea2000c1e1900 */
[----:B---3--:R-:W-:-:S03]  /*1220*/  @P4 LOP3.LUT R23, R23, R20, RZ, 0x3c, !PT ;  /* 0x0000001417174212 */ /* 0x008fc600078e3cff */
[----:B------:R-:W3:Y:S01]  /*1230*/  @P2 LDG.E R20, desc[UR6][R10.64+0x28] ;  /* 0x000028060a142981 */ /* 0x000ee2000c1e1900 */
[----:B----4-:R-:W-:-:S03]  /*1240*/  @P1 LOP3.LUT R16, R16, R13, RZ, 0x3c, !PT ;  /* 0x0000000d10101212 */ /* 0x010fc600078e3cff */
[----:B------:R-:W4:Y:S01]  /*1250*/  @P2 LDG.E R13, desc[UR6][R10.64+0x2c] ;  /* 0x00002c060a0d2981 */ /* 0x000f22000c1e1900 */
[----:B------:R-:W-:-:S03]  /*1260*/  @P1 LOP3.LUT R22, R22, R21, RZ, 0x3c, !PT ;  /* 0x0000001516161212 */ /* 0x000fc600078e3cff */
        /* <DEDUP_REMOVED lines=29> */
[----:B------:R-:W-:Y:S02]  /*1440*/  LOP3.LUT P0, RZ, R25, 0x80, RZ, 0xc0, !PT ;  /* 0x0000008019ff7812 */ /* 0x000fe4000780c0ff */
[----:B----4-:R-:W-:Y:S02]  /*1450*/  @P5 LOP3.LUT R16, R16, R13, RZ, 0x3c, !PT ;  /* 0x0000000d10105212 */ /* 0x010fe400078e3cff */
        /* <DEDUP_REMOVED lines=15> */
[----:B------:R-:W-:-:S04]  /*1550*/  @P5 LOP3.LUT R23, R23, R26, RZ, 0x3c, !PT ;  /* 0x0000001a17175212 */ /* 0x000fc800078e3cff */
[----:B------:R-:W-:Y:S02]  /*1560*/  @P6 LOP3.LUT R23, R23, R32, RZ, 0x3c, !PT ;  /* 0x0000002017176212 */ /* 0x000fe400078e3cff */
[----:B----4-:R-:W-:Y:S02]  /*1570*/  @P0 LOP3.LUT R16, R16, R13, RZ, 0x3c, !PT ;  /* 0x0000000d10100212 */ /* 0x010fe400078e3cff */
[----:B------:R-:W-:Y:S02]  /*1580*/  @P0 LOP3.LUT R22, R22, R21, RZ, 0x3c, !PT ;  /* 0x0000001516160212 */ /* 0x000fe400078e3cff */
[----:B--2---:R-:W-:Y:S02]  /*1590*/  @P0 LOP3.LUT R17, R17, R14, RZ, 0x3c, !PT ;  /* 0x0000000e11110212 */ /* 0x004fe400078e3cff */
[----:B---3--:R-:W-:Y:S02]  /*15a0*/  @P0 LOP3.LUT R23, R23, R20, RZ, 0x3c, !PT ;  /* 0x0000001417170212 */ /* 0x008fe400078e3cff */
[----:B------:R-:W-:-:S13]  /*15b0*/  R2P PR, R25.B1, 0x7f ;  /* 0x0000007f19007804 */ /* 0x000fda0000001000 */
[----:B------:R-:W2:Y:S04]  /*15c0*/  @P0 LDG.E R14, desc[UR6][R10.64+0xa0] ;  /* 0x0000a0060a0e0981 */ /* 0x000ea8000c1e1900 */
[----:B------:R-:W3:Y:S04]  /*15d0*/  @P0 LDG.E R13, desc[UR6][R10.64+0xa4] ;  /* 0x0000a4060a0d0981 */ /* 0x000ee8000c1e1900 */
        /* <DEDUP_REMOVED lines=17> */
[----:B------:R-:W-:-:S03]  /*16f0*/  @P0 LOP3.LUT R22, R22, R21, RZ, 0x3c, !PT ;  /* 0x0000001516160212 */ /* 0x000fc600078e3cff */
[----:B------:R-:W2:Y:S01]  /*1700*/  @P1 LDG.E R21, desc[UR6][R10.64+0xc0] ;  /* 0x0000c0060a151981 */ /* 0x000ea2000c1e1900 */
[----:B---3--:R-:W-:Y:S02]  /*1710*/  @P2 LOP3.LUT R16, R16, R13, RZ, 0x3c, !PT ;  /* 0x0000000d10102212 */ /* 0x008fe400078e3cff */
[----:B----4-:R-:W-:Y:S01]  /*1720*/  @P2 LOP3.LUT R19, R19, R20, RZ, 0x3c, !PT ;  /* 0x0000001413132212 */ /* 0x010fe200078e3cff */
[----:B------:R-:W3:Y:S04]  /*1730*/  @P2 LDG.E R13, desc[UR6][R10.64+0xd4] ;  /* 0x0000d4060a0d2981 */ /* 0x000ee8000c1e1900 */
[----:B------:R-:W4:Y:S01]  /*1740*/  @P3 LDG.E R20, desc[UR6][R10.64+0xdc] ;  /* 0x0000dc060a143981 */ /* 0x000f22000c1e1900 */
[----:B--2---:R-:W-:-:S03]  /*1750*/  @P1 LOP3.LUT R23, R23, R14, RZ, 0x3c, !PT ;  /* 0x0000000e17171212 */ /* 0x004fc600078e3cff */
[----:B------:R-:W2:Y:S01]  /*1760*/  @P2 LDG.E R14, desc[UR6][R10.64+0xd8] ;  /* 0x0000d8060a0e2981 */ /* 0x000ea2000c1e1900 */
[----:B------:R-:W-:Y:S02]  /*1770*/  @P1 LOP3.LUT R22, R22, R21, RZ, 0x3c, !PT ;  /* 0x0000001516161212 */ /* 0x000fe400078e3cff */
[----:B------:R-:W-:Y:S01]  /*1780*/  @P2 LOP3.LUT R17, R17, R26, RZ, 0x3c, !PT ;  /* 0x0000001a11112212 */ /* 0x000fe200078e3cff */
[----:B------:R-:W2:Y:S01]  /*1790*/  @P3 LDG.E R21, desc[UR6][R10.64+0xe0] ;  /* 0x0000e0060a153981 */ /* 0x000ea2000c1e1900 */
[----:B---3--:R-:W-:-:S03]  /*17a0*/  @P2 LOP3.LUT R22, R22, R13, RZ, 0x3c, !PT ;  /* 0x0000000d16162212 */ /* 0x008fc600078e3cff */
[----:B------:R-:W3:Y:S01]  /*17b0*/  @P3 LDG.E R13, desc[UR6][R10.64+0xe8] ;  /* 0x0000e8060a0d3981 */ /* 0x000ee2000c1e1900 */
[----:B----4-:R-:W-:-:S03]  /*17c0*/  @P3 LOP3.LUT R19, R19, R20, RZ, 0x3c, !PT ;  /* 0x0000001413133212 */ /* 0x010fc600078e3cff */
        /* <DEDUP_REMOVED lines=17> */
[----:B------:R-:W3:Y:S01]  /*18e0*/  @P5 LDG.E R20, desc[UR6][R10.64+0x10c] ;  /* 0x00010c060a145981 */ /* 0x000ee2000c1e1900 */
[----:B--2---:R-:W-:-:S03]  /*18f0*/  @P4 LOP3.LUT R17, R17, R14, RZ, 0x3c, !PT ;  /* 0x0000000e11114212 */ /* 0x004fc600078e3cff */
[----:B------:R-:W2:Y:S01]  /*1900*/  @P5 LDG.E R14, desc[UR6][R10.64+0x104] ;  /* 0x000104060a0e5981 */ /* 0x000ea2000c1e1900 */
[----:B----4-:R-:W-:-:S03]  /*1910*/  @P5 LOP3.LUT R16, R16, R13, RZ, 0x3c, !PT ;  /* 0x0000000d10105212 */ /* 0x010fc600078e3cff */
[----:B------:R-:W4:Y:S01]  /*1920*/  @P6 LDG.E R13, desc[UR6][R10.64+0x11c] ;  /* 0x00011c060a0d6981 */ /* 0x000f22000c1e1900 */
[----:B---3--:R-:W-:-:S03]  /*1930*/  @P5 LOP3.LUT R17, R17, R20, RZ, 0x3c, !PT ;  /* 0x0000001411115212 */ /* 0x008fc600078e3cff */
[----:B------:R-:W3:Y:S01]  /*1940*/  @P6 LDG.E R20, desc[UR6][R10.64+0x118] ;  /* 0x000118060a146981 */ /* 0x000ee2000c1e1900 */
[----:B--2---:R-:W-:-:S03]  /*1950*/  @P5 LOP3.LUT R19, R19, R14, RZ, 0x3c, !PT ;  /* 0x0000000e13135212 */ /* 0x004fc600078e3cff */
[----:B------:R-:W2:Y:S01]  /*1960*/  @P5 LDG.E R14, desc[UR6][R10.64+0x114] ;  /* 0x000114060a0e5981 */ /* 0x000ea2000c1e1900 */
[----:B------:R-:W-:Y:S02]  /*1970*/  LOP3.LUT P0, RZ, R25, 0x8000, RZ, 0xc0, !PT ;  /* 0x0000800019ff7812 */ /* 0x000fe4000780c0ff */
[----:B------:R-:W-:Y:S02]  /*1980*/  @P4 LOP3.LUT R22, R22, R21, RZ, 0x3c, !PT ;  /* 0x0000001516164212 */ /* 0x000fe400078e3cff */
[----:B------:R-:W2:Y:S01]  /*1990*/  @P5 LDG.E R21, desc[UR6][R10.64+0x110] ;  /* 0x000110060a155981 */ /* 0x000ea2000c1e1900 */
[----:B----4-:R-:W-:-:S03]  /*19a0*/  @P6 LOP3.LUT R16, R16, R13, RZ, 0x3c, !PT ;  /* 0x0000000d10106212 */ /* 0x010fc600078e3cff */
[----:B------:R-:W4:Y:S01]  /*19b0*/  @P6 LDG.E R13, desc[UR6][R10.64+0x124] ;  /* 0x000124060a0d6981 */ /* 0x000f22000c1e1900 */
[----:B---3--:R-:W-:-:S04]  /*19c0*/  @P6 LOP3.LUT R19, R19, R20, RZ, 0x3c, !PT ;  /* 0x0000001413136212 */ /* 0x008fc800078e3cff */
[----:B------:R-:W3:Y:S01]  /*19d0*/  @P0 LDG.E R20, desc[UR6][R10.64+0x12c] ;  /* 0x00012c060a140981 */ /* 0x000ee2000c1e1900 */
[----:B--2---:R-:W-:-:S03]  /*19e0*/  @P5 LOP3.LUT R23, R23, R14, RZ, 0x3c, !PT ;  /* 0x0000000e17175212 */ /* 0x004fc600078e3cff */
[----:B------:R-:W2:Y:S01]  /*19f0*/  @P6 LDG.E R14, desc[UR6][R10.64+0x128] ;  /* 0x000128060a0e6981 */ /* 0x000ea2000c1e1900 */
[----:B------:R-:W-:-:S03]  /*1a00*/  @P5 LOP3.LUT R22, R22, R21, RZ, 0x3c, !PT ;  /* 0x0000001516165212 */ /* 0x000fc600078e3cff */
[----:B------:R-:W2:Y:S01]  /*1a10*/  @P0 LDG.E R21, desc[UR6][R10.64+0x130] ;  /* 0x000130060a150981 */ /* 0x000ea2000c1e1900 */
[----:B----4-:R-:W-:-:S03]  /*1a20*/  @P6 LOP3.LUT R22, R22, R13, RZ, 0x3c, !PT ;  /* 0x0000000d16166212 */ /* 0x010fc600078e3cff */
[----:B------:R-:W4:Y:S01]  /*1a30*/  @P0 LDG.E R13, desc[UR6][R10.64+0x138] ;  /* 0x000138060a0d0981 */ /* 0x000f22000c1e1900 */
[----:B---3--:R-:W-:-:S03]  /*1a40*/  @P0 LOP3.LUT R19, R19, R20, RZ, 0x3c, !PT ;  /* 0x0000001413130212 */ /* 0x008fc600078e3cff */
[----:B------:R-:W3:Y:S01]  /*1a50*/  @P0 LDG.E R20, desc[UR6][R10.64+0x13c] ;  /* 0x00013c060a140981 */ /* 0x000ee2000c1e1900 */
[----:B--2---:R-:W-:-:S03]  /*1a60*/  @P6 LOP3.LUT R23, R23, R14, RZ, 0x3c, !PT ;  /* 0x0000000e17176212 */ /* 0x004fc600078e3cff */
[----:B------:R-:W2:Y:S01]  /*1a70*/  @P0 LDG.E R14, desc[UR6][R10.64+0x134] ;  /* 0x000134060a0e0981 */ /* 0x000ea2000c1e1900 */
[----:B------:R-:W-:-:S04]  /*1a80*/  UIADD3 UR4, UPT, UPT, UR4, 0x10, URZ ;  /* 0x0000001004047890 */ /* 0x000fc8000fffe0ff */
[----:B------:R-:W-:Y:S01]  /*1a90*/  UISETP.NE.AND UP0, UPT, UR4, 0x20, UPT ;  /* 0x000000200400788c */ /* 0x000fe2000bf05270 */
[----:B------:R-:W-:Y:S02]  /*1aa0*/  @P6 LOP3.LUT R17, R17, R26, RZ, 0x3c, !PT ;  /* 0x0000001a11116212 */ /* 0x000fe400078e3cff */
[----:B------:R-:W-:Y:S02]  /*1ab0*/  @P0 LOP3.LUT R16, R16, R21, RZ, 0x3c, !PT ;  /* 0x0000001510100212 */ /* 0x000fe400078e3cff */
[----:B----4-:R-:W-:Y:S02]  /*1ac0*/  @P0 LOP3.LUT R22, R22, R13, RZ, 0x3c, !PT ;  /* 0x0000000d16160212 */ /* 0x010fe400078e3cff */
[----:B---3--:R-:W-:Y:S02]  /*1ad0*/  @P0 LOP3.LUT R23, R23, R20, RZ, 0x3c, !PT ;  /* 0x0000001417170212 */ /* 0x008fe400078e3cff */
[----:B--2---:R-:W-:Y:S01]  /*1ae0*/  @P0 LOP3.LUT R17, R17, R14, RZ, 0x3c, !PT ;  /* 0x0000000e11110212 */ /* 0x004fe200078e3cff */
[----:B------:R-:W-:Y:S06]  /*1af0*/  BRA.U UP0, `(.L_x_12) ;  /* 0xfffffff5004c7547 */ /* 0x000fec000b83ffff */
[----:B------:R-:W-:-:S05]  /*1b00*/  VIADD R7, R7, 0x1 ;  /* 0x0000000107077836 */ /* 0x000fca0000000000 */
[----:B------:R-:W-:-:S13]  /*1b10*/  ISETP.NE.AND P0, PT, R7, 0x5, PT ;  /* 0x000000050700780c */ /* 0x000fda0003f05270 */
[----:B------:R-:W-:Y:S05]  /*1b20*/  @P0 BRA `(.L_x_13) ;  /* 0xfffffff400300947 */ /* 0x000fea000383ffff */
[----:B------:R0:W-:Y:S01]  /*1b30*/  STL [R1+0xc], R19 ;  /* 0x00000c1301007387 */ /* 0x0001e20000100800 */
[----:B------:R-:W-:-:S03]  /*1b40*/  ISETP.NE.U32.AND P0, PT, R15, 0x1, PT ;  /* 0x000000010f00780c */ /* 0x000fc60003f05070 */
[----:B------:R0:W-:Y:S01]  /*1b50*/  STL.64 [R1+0x10], R16 ;  /* 0x0000101001007387 */ /* 0x0001e20000100a00 */
[----:B------:R-:W-:-:S03]  /*1b60*/  ISETP.NE.AND.EX P0, PT, RZ, RZ, PT, P0 ;  /* 0x000000ffff00720c */ /* 0x000fc60003f05300 */
[----:B------:R0:W-:Y:S10]  /*1b70*/  STL.64 [R1+0x18], R22 ;  /* 0x0000181601007387 */ /* 0x0001f40000100a00 */
[----:B------:R-:W-:Y:S05]  /*1b80*/  @!P0 BRA `(.L_x_11) ;  /* 0x0000001800048947 */ /* 0x000fea0003800000 */
[----:B------:R-:W-:Y:S01]  /*1b90*/  UMOV UR4, URZ ;  /* 0x000000ff00047c82 */ /* 0x000fe20008000000 */
[----:B------:R-:W-:Y:S01]  /*1ba0*/  UMOV UR5, URZ ;  /* 0x000000ff00057c82 */ /* 0x000fe20008000000 */
[----:B------:R-:W-:Y:S01]  /*1bb0*/  IMAD.MOV.U32 R7, RZ, RZ, RZ ;  /* 0x000000ffff077224 */ /* 0x000fe200078e00ff */
[----:B0-----:R-:W-:Y:S01]  /*1bc0*/  MOV R22, UR4 ;  /* 0x0000000400167c02 */ /* 0x001fe20008000f00 */
[----:B------:R-:W-:Y:S02]  /*1bd0*/  IMAD.MOV.U32 R19, RZ, RZ, RZ ;  /* 0x000000ffff137224 */ /* 0x000fe400078e00ff */
[----:B------:R-:W-:Y:S02]  /*1be0*/  IMAD.U32 R16, RZ, RZ, UR4 ;  /* 0x00000004ff107e24 */ /* 0x000fe4000f8e00ff */
[----:B------:R-:W-:Y:S02]  /*1bf0*/  IMAD.U32 R17, RZ, RZ, UR5 ;  /* 0x00000005ff117e24 */ /* 0x000fe4000f8e00ff */
[----:B------:R-:W-:-:S07]  /*1c00*/  IMAD.U32 R23, RZ, RZ, UR5 ;  /* 0x00000005ff177e24 */ /* 0x000fce000f8e00ff */
.L_x_15:
[----:B------:R-:W-:-:S06]  /*1c10*/  IMAD R9, R7, 0x4, R8 ;  /* 0x0000000407097824 */ /* 0x000fcc00078e0208 */
[----:B------:R-:W5:Y:S01]  /*1c20*/  LDL R9, [R9+0x4] ;  /* 0x0000040009097983 */ /* 0x000f620000100800 */
[----:B------:R-:W-:Y:S01]  /*1c30*/  IMAD.SHL.U32 R12, R7, 0x20, RZ ;  /* 0x00000020070c7824 */ /* 0x000fe200078e00ff */
[----:B------:R-:W-:-:S06]  /*1c40*/  UMOV UR4, URZ ;  /* 0x000000ff00047c82 */ /* 0x000fcc0008000000 */
.L_x_14:
        /* <DEDUP_REMOVED lines=181> */
[----:B------:R-:W-:Y:S05]  /*27a0*/  @P0 BRA `(.L_x_11) ;  /* 0x0000000800fc0947 */ /* 0x000fea0003800000 */
[----:B------:R-:W-:Y:S01]  /*27b0*/  UMOV UR4, URZ ;  /* 0x000000ff00047c82 */ /* 0x000fe20008000000 */
[----:B------:R-:W-:Y:S01]  /*27c0*/  UMOV UR5, URZ ;  /* 0x000000ff00057c82 */ /* 0x000fe20008000000 */
[----:B------:R-:W-:Y:S01]  /*27d0*/  IMAD.MOV.U32 R7, RZ, RZ, RZ ;  /* 0x000000ffff077224 */ /* 0x000fe200078e00ff */
[----:B-1----:R-:W-:Y:S01]  /*27e0*/  MOV R23, UR5 ;  /* 0x0000000500177c02 */ /* 0x002fe20008000f00 */
[----:B------:R-:W-:Y:S02]  /*27f0*/  IMAD.MOV.U32 R19, RZ, RZ, RZ ;  /* 0x000000ffff137224 */ /* 0x000fe400078e00ff */
[----:B------:R-:W-:Y:S02]  /*2800*/  IMAD.U32 R16, RZ, RZ, UR4 ;  /* 0x00000004ff107e24 */ /* 0x000fe4000f8e00ff */
[----:B------:R-:W-:Y:S02]  /*2810*/  IMAD.U32 R17, RZ, RZ, UR5 ;  /* 0x00000005ff117e24 */ /* 0x000fe4000f8e00ff */
[----:B------:R-:W-:-:S07]  /*2820*/  IMAD.U32 R22, RZ, RZ, UR4 ;  /* 0x00000004ff167e24 */ /* 0x000fce000f8e00ff */
.L_x_17:
[----:B------:R-:W-:-:S06]  /*2830*/  IMAD R9, R7, 0x4, R8 ;  /* 0x0000000407097824 */ /* 0x000fcc00078e0208 */
[----:B------:R-:W5:Y:S01]  /*2840*/  LDL R9, [R9+0x4] ;  /* 0x0000040009097983 */ /* 0x000f620000100800 */
[----:B------:R-:W-:Y:S01]  /*2850*/  IMAD.SHL.U32 R12, R7, 0x20, RZ ;  /* 0x00000020070c7824 */ /* 0x000fe200078e00ff */
[----:B------:R-:W-:-:S06]  /*2860*/  UMOV UR4, URZ ;  /* 0x000000ff00047c82 */ /* 0x000fcc0008000000 */
.L_x_16:
        /* <DEDUP_REMOVED lines=154> */
[----:B------:R-:W-:Y:S02]  /*3210*/  LOP3.LUT P0, RZ, R21, 0x8000, RZ, 0xc0, !PT ;  /* 0x0000800015ff7812 */ /* 0x000fe4000780c0ff */
[----:B------:R-:W-:Y:S02]  /*3220*/  @P5 LOP3.LUT R17, R17, R26, RZ, 0x3c, !PT ;  /* 0x0000001a11115212 */ /* 0x000fe400078e3cff */
[----:B------:R-:W-:Y:S02]  /*3230*/  @P6 LOP3.LUT R16, R16, R15, RZ, 0x3c, !PT ;  /* 0x0000000f10106212 */ /* 0x000fe400078e3cff */
[----:B---3--:R-:W-:Y:S02]  /*3240*/  @P6 LOP3.LUT R22, R22, R13, RZ, 0x3c, !PT ;  /* 0x0000000d16166212 */ /* 0x008fe400078e3cff */
[----:B----4-:R-:W-:-:S05]  /*3250*/  @P6 LOP3.LUT R23, R23, R20, RZ, 0x3c, !PT ;  /* 0x0000001417176212 */ /* 0x010fca00078e3cff */
[----:B------:R-:W3:Y:S04]  /*3260*/  @P0 LDG.E R26, desc[UR6][R10.64+0x12c] ;  /* 0x00012c060a1a0981 */ /* 0x000ee8000c1e1900 */
[----:B------:R-:W4:Y:S04]  /*3270*/  @P0 LDG.E R13, desc[UR6][R10.64+0x130] ;  /* 0x000130060a0d0981 */ /* 0x000f28000c1e1900 */
[----:B------:R-:W4:Y:S04]  /*3280*/  @P0 LDG.E R20, desc[UR6][R10.64+0x13c] ;  /* 0x00013c060a140981 */ /* 0x000f28000c1e1900 */
[----:B------:R-:W4:Y:S01]  /*3290*/  @P0 LDG.E R15, desc[UR6][R10.64+0x138] ;  /* 0x000138060a0f0981 */ /* 0x000f22000c1e1900 */
[----:B--2---:R-:W-:-:S03]  /*32a0*/  @P6 LOP3.LUT R17, R17, R14, RZ, 0x3c, !PT ;  /* 0x0000000e11116212 */ /* 0x004fc600078e3cff */
[----:B------:R-:W2:Y:S01]  /*32b0*/  @P0 LDG.E R14, desc[UR6][R10.64+0x134] ;  /* 0x000134060a0e0981 */ /* 0x000ea2000c1e1900 */
[----:B------:R-:W-:-:S04]  /*32c0*/  UIADD3 UR4, UPT, UPT, UR4, 0x10, URZ ;  /* 0x0000001004047890 */ /* 0x000fc8000fffe0ff */
[----:B------:R-:W-:Y:S01]  /*32d0*/  UISETP.NE.AND UP0, UPT, UR4, 0x20, UPT ;  /* 0x000000200400788c */ /* 0x000fe2000bf05270 */
[----:B---3--:R-:W-:Y:S02]  /*32e0*/  @P0 LOP3.LUT R19, R19, R26, RZ, 0x3c, !PT ;  /* 0x0000001a13130212 */ /* 0x008fe400078e3cff */
[----:B----4-:R-:W-:Y:S02]  /*32f0*/  @P0 LOP3.LUT R16, R16, R13, RZ, 0x3c, !PT ;  /* 0x0000000d10100212 */ /* 0x010fe400078e3cff */
[----:B------:R-:W-:Y:S02]  /*3300*/  @P0 LOP3.LUT R23, R23, R20, RZ, 0x3c, !PT ;  /* 0x0000001417170212 */ /* 0x000fe400078e3cff */
[----:B------:R-:W-:Y:S02]  /*3310*/  @P0 LOP3.LUT R22, R22, R15, RZ, 0x3c, !PT ;  /* 0x0000000f16160212 */ /* 0x000fe400078e3cff */
[----:B--2---:R-:W-:Y:S01]  /*3320*/  @P0 LOP3.LUT R17, R17, R14, RZ, 0x3c, !PT ;  /* 0x0000000e11110212 */ /* 0x004fe200078e3cff */
[----:B------:R-:W-:Y:S06]  /*3330*/  BRA.U UP0, `(.L_x_16) ;  /* 0xfffffff5004c7547 */ /* 0x000fec000b83ffff */
[----:B------:R-:W-:-:S05]  /*3340*/  VIADD R7, R7, 0x1 ;  /* 0x0000000107077836 */ /* 0x000fca0000000000 */
[----:B------:R-:W-:-:S13]  /*3350*/  ISETP.NE.AND P0, PT, R7, 0x5, PT ;  /* 0x000000050700780c */ /* 0x000fda0003f05270 */
[----:B------:R-:W-:Y:S05]  /*3360*/  @P0 BRA `(.L_x_17) ;  /* 0xfffffff400300947 */ /* 0x000fea000383ffff */
[----:B------:R2:W-:Y:S04]  /*3370*/  STL [R1+0xc], R19 ;  /* 0x00000c1301007387 */ /* 0x0005e80000100800 */
[----:B------:R2:W-:Y:S04]  /*3380*/  STL.64 [R1+0x10], R16 ;  /* 0x0000101001007387 */ /* 0x0005e80000100a00 */
[----:B------:R2:W-:Y:S02]  /*3390*/  STL.64 [R1+0x18], R22 ;  /* 0x0000181601007387 */ /* 0x0005e40000100a00 */
.L_x_11:
[----:B------:R-:W-:Y:S05]  /*33a0*/  BSYNC.RECONVERGENT B1 ;  /* 0x0000000000017941 */ /* 0x000fea0003800200 */
.L_x_10:
[C---:B------:R-:W-:Y:S01]  /*33b0*/  ISETP.GT.U32.AND P0, PT, R3.reuse, 0x3, PT ;  /* 0x000000030300780c */ /* 0x040fe20003f04070 */
[----:B------:R-:W-:Y:S01]  /*33c0*/  VIADD R6, R6, 0x1 ;  /* 0x0000000106067836 */ /* 0x000fe20000000000 */
[--C-:B------:R-:W-:Y:S02]  /*33d0*/  SHF.R.U64 R3, R3, 0x2, R0.reuse ;  /* 0x0000000203037819 */ /* 0x100fe40000001200 */
[----:B------:R-:W-:Y:S02]  /*33e0*/  ISETP.GT.U32.AND.EX P0, PT, R0, RZ, PT, P0 ;  /* 0x000000ff0000720c */ /* 0x000fe40003f04100 */
[----:B------:R-:W-:-:S11]  /*33f0*/  SHF.R.U32.HI R0, RZ, 0x2, R0 ;  /* 0x00000002ff007819 */ /* 0x000fd60000011600 */
[----:B------:R-:W-:Y:S05]  /*3400*/  @P0 BRA `(.L_x_18) ;  /* 0xffffffd800cc0947 */ /* 0x000fea000383ffff */
.L_x_9:
[----:B------:R-:W-:Y:S05]  /*3410*/  BSYNC.RECONVERGENT B0 ;  /* 0x0000000000007941 */ /* 0x000fea0003800200 */
.L_x_8:
[----:B------:R3:W-:Y:S01]  /*3420*/  STL.64 [R1+0x20], RZ ;  /* 0x000020ff01007387 */ /* 0x0007e20000100a00 */
[----:B------:R-:W-:Y:S01]  /*3430*/  ISETP.NE.AND P0, PT, R30, RZ, PT ;  /* 0x000000ff1e00720c */ /* 0x000fe20003f05270 */
[----:B------:R-:W-:Y:S02]  /*3440*/  BSSY.RECONVERGENT B8, `(.L_x_19) ;  /* 0x000029e000087945 */ /* 0x000fe40003800200 */
[----:B------:R3:W-:Y:S04]  /*3450*/  STL [R1+0x28], RZ ;  /* 0x000028ff01007387 */ /* 0x0007e80000100800 */
[----:B------:R3:W-:Y:S06]  /*3460*/  STL.64 [R1+0x30], RZ ;  /* 0x000030ff01007387 */ /* 0x0007ec0000100a00 */
[----:B------:R-:W-:Y:S05]  /*3470*/  @P0 BRA `(.L_x_20) ;  /* 0x0000002800680947 */ /* 0x000fea0003800000 */
[----:B------:R-:W4:Y:S01]  /*3480*/  S2UR UR5, SR_CgaCtaId ;  /* 0x00000000000579c3 */ /* 0x000f220000008800 */
[----:B------:R-:W-:Y:S02]  /*3490*/  UMOV UR4, 0x400 ;  /* 0x0000040000047882 */ /* 0x000fe40000000000 */
[----:B----4-:R-:W-:-:S09]  /*34a0*/  ULEA UR6, UR5, UR4, 0x18 ;  /* 0x0000000405067291 */ /* 0x010fd2000f8ec0ff */
[----:B------:R-:W4:Y:S04]  /*34b0*/  LDS.U16 R3, [UR6+0xd16] ;  /* 0x000d1606ff037984 */ /* 0x000f280008000400 */
[----:B------:R-:W0:Y:S01]  /*34c0*/  LDS R35, [UR6+0x2d4c] ;  /* 0x002d4c06ff237984 */ /* 0x000e220008000800 */
[----:B----4-:R-:W-:-:S04]  /*34d0*/  PRMT R0, R3, 0x9910, RZ ;  /* 0x0000991003007816 */ /* 0x010fc800000000ff */
[----:B------:R-:W-:-:S13]  /*34e0*/  ISETP.GE.AND P0, PT, R0, 0x1, PT ;  /* 0x000000010000780c */ /* 0x000fda0003f06270 */
[----:B0-----:R-:W-:Y:S05]  /*34f0*/  @!P0 BRA `(.L_x_21) ;  /* 0x0000001800588947 */ /* 0x001fea0003800000 */
[----:B------:R-:W-:Y:S01]  /*3500*/  ISETP.GE.U32.AND P0, PT, R3, 0x4, PT ;  /* 0x000000040300780c */ /* 0x000fe20003f06070 */
[----:B------:R-:W-:Y:S02]  /*3510*/  IMAD.MOV.U32 R9, RZ, RZ, R22 ;  /* 0x000000ffff097224 */ /* 0x000fe400078e0016 */
[----:B------:R-:W-:Y:S02]  /*3520*/  IMAD.MOV.U32 R7, RZ, RZ, R17 ;  /* 0x000000ffff077224 */ /* 0x000fe400078e0011 */
[----:B------:R-:W-:-:S08]  /*3530*/  IMAD.MOV.U32 R0, RZ, RZ, R3 ;  /* 0x000000ffff007224 */ /* 0x000fd000078e0003 */
[----:B------:R-:W-:Y:S05]  /*3540*/  @!P0 BRA `(.L_x_22) ;  /* 0x0000000c004c8947 */ /* 0x000fea0003800000 */
[----:B------:R-:W-:Y:S01]  /*3550*/  UIADD3 UR4, UPT, UPT, UR4, 0x38, URZ ;  /* 0x0000003804047890 */ /* 0x000fe2000fffe0ff */
[----:B------:R-:W-:Y:S01]  /*3560*/  IMAD.MOV.U32 R11, RZ, RZ, R16 ;  /* 0x000000ffff0b7224 */ /* 0x000fe200078e0010 */
[----:B------:R-:W-:Y:S01]  /*3570*/  LOP3.LUT R13, R3, 0x7ffc, RZ, 0xc0, !PT ;  /* 0x00007ffc030d7812 */ /* 0x000fe200078ec0ff */
[----:B------:R-:W-:Y:S01]  /*3580*/  IMAD.MOV.U32 R0, RZ, RZ, R3 ;  /* 0x000000ffff007224 */ /* 0x000fe200078e0003 */
[----:B------:R-:W-:-:S03]  /*3590*/  ULEA UR5, UR5, UR4, 0x18 ;  /* 0x0000000405057291 */ /* 0x000fc6000f8ec0ff */
[----:B------:R-:W-:-:S09]  /*35a0*/  UMOV UR4, URZ ;  /* 0x000000ff00047c82 */ /* 0x000fd20008000000 */
.L_x_23:
[----:B------:R-:W-:Y:S01]  /*35b0*/  IABS R9, R0 ;  /* 0x0000000000097213 */ /* 0x000fe20000000000 */
[----:B------:R-:W-:Y:S01]  /*35c0*/  IMAD.SHL.U32 R5, R23, 0x10, RZ ;  /* 0x0000001017057824 */ /* 0x000fe200078e00ff */
[----:B------:R-:W-:Y:S01]  /*35d0*/  SHF.R.U32.HI R4, RZ, 0x2, R19 ;  /* 0x00000002ff047819 */ /* 0x000fe20000011613 */
[----:B------:R-:W-:Y:S01]  /*35e0*/  UIADD3 UR4, UPT, UPT, UR4, 0x4, URZ ;  /* 0x0000000404047890 */ /* 0x000fe2000fffe0ff */
[----:B0-----:R-:W0:Y:S01]  /*35f0*/  I2F.RP R7, R9 ;  /* 0x0000000900077306 */ /* 0x001e220000209400 */
[----:B------:R-:W-:Y:S02]  /*3600*/  IADD3 R8, PT, PT, R0, -0x1, RZ ;  /* 0xffffffff00087810 */ /* 0x000fe40007ffe0ff */
[----:B------:R-:W-:Y:S02]  /*3610*/  LOP3.LUT R4, R4, R19, RZ, 0x3c, !PT ;  /* 0x0000001304047212 */ /* 0x000fe400078e3cff */
[----:B------:R-:W-:Y:S02]  /*3620*/  IABS R10, R8 ;  /* 0x00000008000a7213 */ /* 0x000fe40000000000 */
[----:B-12---:R-:W-:Y:S01]  /*3630*/  IABS R19, R0 ;  /* 0x0000000000137213 */ /* 0x006fe20000000000 */
[C---:B------:R-:W-:Y:S01]  /*3640*/  IMAD.SHL.U32 R6, R4.reuse, 0x2, RZ ;  /* 0x0000000204067824 */ /* 0x040fe200078e00ff */
[----:B------:R-:W1:Y:S04]  /*3650*/  I2F.RP R14, R10 ;  /* 0x0000000a000e7306 */ /* 0x000e680000209400 */
[----:B------:R-:W-:-:S04]  /*3660*/  LOP3.LUT R6, R4, R6, R5, 0x96, !PT ;  /* 0x0000000604067212 */ /* 0x000fc800078e9605 */
[----:B0-----:R-:W0:Y:S01]  /*3670*/  MUFU.RCP R7, R7 ;  /* 0x0000000700077308 */ /* 0x001e220000001000 */
[----:B------:R-:W-:Y:S01]  /*3680*/  LOP3.LUT R16, R6, R23, RZ, 0x3c, !PT ;  /* 0x0000001706107212 */ /* 0x000fe200078e3cff */
[----:B------:R-:W-:-:S03]  /*3690*/  IMAD.MOV.U32 R6, RZ, RZ, 0x2f800000 ;  /* 0x2f800000ff067424 */ /* 0x000fc600078e00ff */
[----:B------:R-:W-:-:S03]  /*36a0*/  IADD3 R4, PT, PT, R18, 0x587c5, R16 ;  /* 0x000587c512047810 */ /* 0x000fc60007ffe010 */
[----:B-1----:R-:W-:Y:S01]  /*36b0*/  MUFU.RCP R14, R14 ;  /* 0x0000000e000e7308 */ /* 0x002fe20000001000 */
[----:B0-----:R-:W-:Y:S01]  /*36c0*/  VIADD R5, R7, 0xffffffe ;  /* 0x0ffffffe07057836 */ /* 0x001fe20000000000 */
[----:B------:R-:W-:-:S06]  /*36d0*/  I2FP.F32.U32 R7, R4 ;  /* 0x0000000400077245 */ /* 0x000fcc0000201000 */
[----:B------:R-:W0:Y:S01]  /*36e0*/  F2I.FTZ.U32.TRUNC.NTZ R5, R5 ;  /* 0x0000000500057305 */ /* 0x000e22000021f000 */
[----:B------:R-:W-:-:S07]  /*36f0*/  FFMA R7, R7, R6, 1.1641532182693481445e-10 ;  /* 0x2f00000007077423 */ /* 0x000fce0000000006 */
[----:B------:R1:W2:Y:S01]  /*3700*/  F2I.TRUNC.NTZ R12, R7 ;  /* 0x00000007000c7305 */ /* 0x0002a2000020f100 */
[----:B0-----:R-:W-:Y:S01]  /*3710*/  IMAD.MOV R4, RZ, RZ, -R5 ;  /* 0x000000ffff047224 */ /* 0x001fe200078e0a05 */
[----:B-1----:R-:W-:-:S03]  /*3720*/  SHF.L.U32 R7, R16, 0x4, RZ ;  /* 0x0000000410077819 */ /* 0x002fc600000006ff */
[----:B------:R-:W-:Y:S02]  /*3730*/  IMAD R15, R4, R9, RZ ;  /* 0x00000009040f7224 */ /* 0x000fe400078e02ff */
[----:B------:R-:W-:Y:S01]  /*3740*/  IMAD.MOV.U32 R4, RZ, RZ, RZ ;  /* 0x000000ffff047224 */ /* 0x000fe200078e00ff */
[----:B--2---:R-:W-:-:S03]  /*3750*/  ISETP.GE.AND P2, PT, R12, RZ, PT ;  /* 0x000000ff0c00720c */ /* 0x004fc60003f46270 */
[----:B------:R-:W-:Y:S01]  /*3760*/  IMAD.HI.U32 R4, R5, R15, R4 ;  /* 0x0000000f05047227 */ /* 0x000fe200078e0004 */
[----:B------:R-:W-:-:S03]  /*3770*/  IABS R15, R12 ;  /* 0x0000000c000f7213 */ /* 0x000fc60000000000 */
[----:B------:R-:W-:Y:S02]  /*3780*/  VIADD R5, R14, 0xffffffe ;  /* 0x0ffffffe0e057836 */ /* 0x000fe40000000000 */
[----:B------:R-:W-:Y:S02]  /*3790*/  IMAD.MOV R14, RZ, RZ, -R19 ;  /* 0x000000ffff0e7224 */ /* 0x000fe400078e0a13 */
[----:B------:R-:W-:Y:S02]  /*37a0*/  IMAD.HI.U32 R4, R4, R15, RZ ;  /* 0x0000000f04047227 */ /* 0x000fe400078e00ff */
[----:B------:R-:W0:Y:S02]  /*37b0*/  F2I.FTZ.U32.TRUNC.NTZ R5, R5 ;  /* 0x0000000500057305 */ /* 0x000e24000021f000 */
[----:B------:R-:W-:Y:S01]  /*37c0*/  IMAD R14, R4, R14, R15 ;  /* 0x0000000e040e7224 */ /* 0x000fe200078e020f */
[----:B------:R-:W-:Y:S01]  /*37d0*/  SHF.R.U32.HI R4, RZ, 0x2, R11 ;  /* 0x00000002ff047819 */ /* 0x000fe2000001160b */
[----:B------:R-:W-:-:S03]  /*37e0*/  VIADD R19, R0, 0xfffffffe ;  /* 0xfffffffe00137836 */ /* 0x000fc60000000000 */
[----:B------:R-:W-:Y:S02]  /*37f0*/  LOP3.LUT R4, R4, R11, RZ, 0x3c, !PT ;  /* 0x0000000b04047212 */ /* 0x000fe400078e3cff */
[----:B------:R-:W-:-:S03]  /*3800*/  ISETP.GT.U32.AND P1, PT, R9, R14, PT ;  /* 0x0000000e0900720c */ /* 0x000fc60003f24070 */
[----:B------:R-:W-:Y:S02]  /*3810*/  IMAD.SHL.U32 R11, R4, 0x2, RZ ;  /* 0x00000002040b7824 */ /* 0x000fe400078e00ff */
[----:B0-----:R-:W-:-:S03]  /*3820*/  IMAD.MOV R15, RZ, RZ, -R5 ;  /* 0x000000ffff0f7224 */ /* 0x001fc600078e0a05 */
[----:B------:R-:W-:Y:S01]  /*3830*/  LOP3.LUT R7, R4, R11, R7, 0x96, !PT ;  /* 0x0000000b04077212 */ /* 0x000fe200078e9607 */
[----:B------:R-:W-:Y:S02]  /*3840*/  IMAD.MOV.U32 R4, RZ, RZ, RZ ;  /* 0x000000ffff047224 */ /* 0x000fe400078e00ff */
[----:B------:R-:W-:Y:S01]  /*3850*/  IMAD R11, R15, R10, RZ ;  /* 0x0000000a0f0b7224 */ /* 0x000fe200078e02ff */
[----:B------:R-:W-:Y:S01]  /*3860*/  LOP3.LUT R7, R7, R16, RZ, 0x3c, !PT ;  /* 0x0000001007077212 */ /* 0x000fe200078e3cff */
[----:B------:R-:W-:Y:S02]  /*3870*/  @!P1 IMAD.IADD R14, R14, 0x1, -R9 ;  /* 0x000000010e0e9824 */ /* 0x000fe400078e0a09 */
[----:B------:R-:W-:Y:S01]  /*3880*/  IMAD.HI.U32 R11, R5, R11, R4 ;  /* 0x0000000b050b7227 */ /* 0x000fe200078e0004 */
[----:B------:R-:W-:Y:S02]  /*3890*/  IADD3 R4, PT, PT, R18, 0xb0f8a, R7 ;  /* 0x000b0f8a12047810 */ /* 0x000fe40007ffe007 */
[----:B------:R-:W-:-:S02]  /*38a0*/  ISETP.GT.U32.AND P1, PT, R9, R14, PT ;  /* 0x0000000e0900720c */ /* 0x000fc40003f24070 */
[----:B------:R-:W-:-:S05]  /*38b0*/  I2FP.F32.U32 R5, R4 ;  /* 0x0000000400057245 */ /* 0x000fca0000201000 */
[----:B------:R-:W-:Y:S01]  /*38c0*/  FFMA R4, R5, R6, 1.1641532182693481445e-10 ;  /* 0x2f00000005047423 */ /* 0x000fe20000000006 */
[----:B------:R-:W-:-:S05]  /*38d0*/  IABS R5, R8 ;  /* 0x0000000800057213 */ /* 0x000fca0000000000 */
[----:B------:R-:W0:Y:S01]  /*38e0*/  F2I.TRUNC.NTZ R4, R4 ;  /* 0x0000000400047305 */ /* 0x000e22000020f100 */
[----:B------:R-:W-:Y:S02]  /*38f0*/  IMAD.MOV R15, RZ, RZ, -R5 ;  /* 0x000000ffff0f7224 */ /* 0x000fe400078e0a05 */
[----:B------:R-:W-:Y:S02]  /*3900*/  IMAD.SHL.U32 R5, R7, 0x10, RZ ;  /* 0x0000001007057824 */ /* 0x000fe400078e00ff */
[----:B------:R-:W-:Y:S01]  /*3910*/  @!P1 IMAD.IADD R14, R14, 0x1, -R9 ;  /* 0x000000010e0e9824 */ /* 0x000fe200078e0a09 */
[----:B------:R-:W-:-:S03]  /*3920*/  ISETP.NE.AND P1, PT, R0, RZ, PT ;  /* 0x000000ff0000720c */ /* 0x000fc60003f25270 */
[----:B------:R-:W-:Y:S01]  /*3930*/  @!P2 IMAD.MOV R14, RZ, RZ, -R14 ;  /* 0x000000ffff0ea224 */ /* 0x000fe200078e0a0e */
[----:B0-----:R-:W-:Y:S02]  /*3940*/  IABS R20, R4 ;  /* 0x0000000400147213 */ /* 0x001fe40000000000 */
[----:B------:R-:W-:-:S07]  /*3950*/  ISETP.GE.AND P0, PT, R4, RZ, PT ;  /* 0x000000ff0400720c */ /* 0x000fce0003f06270 */
[----:B------:R-:W-:Y:S01]  /*3960*/  @!P1 LOP3.LUT R14, RZ, R0, RZ, 0x33, !PT ;  /* 0x00000000ff0e9212 */ /* 0x000fe200078e33ff */
[----:B------:R-:W-:Y:S01]  /*3970*/  IMAD.HI.U32 R11, R11, R20, RZ ;  /* 0x000000140b0b7227 */ /* 0x000fe200078e00ff */
[----:B------:R-:W-:Y:S02]  /*3980*/  ISETP.NE.AND P1, PT, R8, RZ, PT ;  /* 0x000000ff0800720c */ /* 0x000fe40003f25270 */
[----:B------:R-:W-:Y:S01]  /*3990*/  LEA R14, R14, UR5, 0x2 ;  /* 0x000000050e0e7c11 */ /* 0x000fe2000f8e10ff */
[----:B------:R-:W-:Y:S01]  /*39a0*/  IMAD R15, R11, R15, R20 ;  /* 0x0000000f0b0f7224 */ /* 0x000fe200078e0214 */
[----:B------:R-:W-:-:S04]  /*39b0*/  SHF.R.U32.HI R20, RZ, 0x2, R17 ;  /* 0x00000002ff147819 */ /* 0x000fc80000011611 */
[----:B------:R-:W-:Y:S02]  /*39c0*/  LOP3.LUT R20, R20, R17, RZ, 0x3c, !PT ;  /* 0x0000001114147212 */ /* 0x000fe400078e3cff */
[----:B------:R-:W-:-:S03]  /*39d0*/  ISETP.GT.U32.AND P3, PT, R10, R15, PT ;  /* 0x0000000f0a00720c */ /* 0x000fc60003f64070 */
[----:B------:R-:W-:-:S05]  /*39e0*/  IMAD.SHL.U32 R11, R20, 0x2, RZ ;  /* 0x00000002140b7824 */ /* 0x000fca00078e00ff */
[----:B------:R-:W-:Y:S02]  /*39f0*/  LOP3.LUT R20, R20, R11, R5, 0x96, !PT ;  /* 0x0000000b14147212 */ /* 0x000fe400078e9605 */
[----:B------:R-:W-:-:S03]  /*3a00*/  IABS R11, R19 ;  /* 0x00000013000b7213 */ /* 0x000fc60000000000 */
[----:B------:R-:W-:Y:S01]  /*3a10*/  @!P3 IMAD.IADD R15, R15, 0x1, -R10 ;  /* 0x000000010f0fb824 */ /* 0x000fe200078e0a0a */
[----:B------:R-:W0:Y:S04]  /*3a20*/  I2F.RP R12, R11 ;  /* 0x0000000b000c7306 */ /* 0x000e280000209400 */
[----:B------:R-:W-:-:S04]  /*3a30*/  ISETP.GT.U32.AND P3, PT, R10, R15, PT ;  /* 0x0000000f0a00720c */ /* 0x000fc80003f64070 */
[----:B0-----:R-:W0:Y:S09]  /*3a40*/  MUFU.RCP R12, R12 ;  /* 0x0000000c000c7308 */ /* 0x001e320000001000 */
[----:B------:R-:W-:-:S05]  /*3a50*/  @!P3 IADD3 R15, PT, PT, R15, -R10, RZ ;  /* 0x8000000a0f0fb210 */ /* 0x000fca0007ffe0ff */
[----:B------:R-:W-:-:S04]  /*3a60*/  IMAD.MOV.U32 R25, RZ, RZ, R15 ;  /* 0x000000ffff197224 */ /* 0x000fc800078e000f */
[----:B------:R-:W-:Y:S01]  /*3a70*/  @!P0 IMAD.MOV R25, RZ, RZ, -R25 ;  /* 0x000000ffff198224 */ /* 0x000fe200078e0a19 */
[----:B------:R-:W-:-:S04]  /*3a80*/  @!P1 LOP3.LUT R25, RZ, R8, RZ, 0x33, !PT ;  /* 0x00000008ff199212 */ /* 0x000fc800078e33ff */
[----:B------:R-:W-:Y:S01]  /*3a90*/  LEA R26, R25, UR5, 0x2 ;  /* 0x00000005191a7c11 */ /* 0x000fe2000f8e10ff */
[----:B0-----:R-:W-:-:S06]  /*3aa0*/  VIADD R5, R12, 0xffffffe ;  /* 0x0ffffffe0c057836 */ /* 0x001fcc0000000000 */
[----:B------:R-:W0:Y:S02]  /*3ab0*/  F2I.FTZ.U32.TRUNC.NTZ R5, R5 ;  /* 0x0000000500057305 */ /* 0x000e24000021f000 */
[----:B0-----:R-:W-:-:S04]  /*3ac0*/  IMAD.MOV R4, RZ, RZ, -R5 ;  /* 0x000000ffff047224 */ /* 0x001fc800078e0a05 */
[----:B------:R-:W-:Y:S02]  /*3ad0*/  IMAD R9, R4, R11, RZ ;  /* 0x0000000b04097224 */ /* 0x000fe400078e02ff */
[----:B------:R-:W-:-:S04]  /*3ae0*/  IMAD.MOV.U32 R4, RZ, RZ, RZ ;  /* 0x000000ffff047224 */ /* 0x000fc800078e00ff */
[----:B------:R-:W-:Y:S01]  /*3af0*/  IMAD.HI.U32 R10, R5, R9, R4 ;  /* 0x00000009050a7227 */ /* 0x000fe200078e0004 */
[----:B------:R-:W-:-:S03]  /*3b00*/  LOP3.LUT R9, R20, R7, RZ, 0x3c, !PT ;  /* 0x0000000714097212 */ /* 0x000fc600078e3cff */
[----:B------:R-:W-:Y:S01]  /*3b10*/  IMAD R20, R35, 0x4, R14 ;  /* 0x0000000423147824 */ /* 0x000fe200078e020e */
[C---:B------:R-:W-:Y:S01]  /*3b20*/  IADD3 R4, PT, PT, R18.reuse, 0x10974f, R9 ;  /* 0x0010974f12047810 */ /* 0x040fe20007ffe009 */
[----:B------:R-:W-:-:S03]  /*3b30*/  VIADD R18, R18, 0x161f14 ;  /* 0x00161f1412127836 */ /* 0x000fc60000000000 */
[----:B------:R-:W-:Y:S02]  /*3b40*/  I2FP.F32.U32 R5, R4 ;  /* 0x0000000400057245 */ /* 0x000fe40000201000 */
[----:B------:R-:W-:-:S03]  /*3b50*/  IABS R4, R19 ;  /* 0x0000001300047213 */ /* 0x000fc60000000000 */
[----:B------:R-:W-:Y:S02]  /*3b60*/  FFMA R5, R5, R6, 1.1641532182693481445e-10 ;  /* 0x2f00000005057423 */ /* 0x000fe40000000006 */
[----:B------:R-:W-:-:S04]  /*3b70*/  IMAD.MOV R4, RZ, RZ, -R4 ;  /* 0x000000ffff047224 */ /* 0x000fc800078e0a04 */
[----:B------:R-:W0:Y:S02]  /*3b80*/  F2I.TRUNC.NTZ R5, R5 ;  /* 0x0000000500057305 */ /* 0x000e24000020f100 */
[----:B0-----:R-:W-:Y:S02]  /*3b90*/  IABS R17, R5 ;  /* 0x0000000500117213 */ /* 0x001fe40000000000 */
[----:B------:R-:W-:-:S03]  /*3ba0*/  ISETP.GE.AND P2, PT, R5, RZ, PT ;  /* 0x000000ff0500720c */ /* 0x000fc60003f46270 */
[----:B------:R-:W-:-:S04]  /*3bb0*/  IMAD.HI.U32 R10, R10, R17, RZ ;  /* 0x000000110a0a7227 */ /* 0x000fc800078e00ff */
[----:B------:R-:W-:Y:S01]  /*3bc0*/  IMAD R4, R10, R4, R17 ;  /* 0x000000040a047224 */ /* 0x000fe200078e0211 */
[----:B------:R-:W-:Y:S01]  /*3bd0*/  LEA R10, R0, UR5, 0x2 ;  /* 0x00000005000a7c11 */ /* 0x000fe2000f8e10ff */
[----:B------:R-:W0:Y:S03]  /*3be0*/  LDS R17, [R14] ;  /* 0x000000000e117984 */ /* 0x000e260000000800 */
[----:B------:R-:W-:Y:S01]  /*3bf0*/  ISETP.GT.U32.AND P0, PT, R11, R4, PT ;  /* 0x000000040b00720c */ /* 0x000fe20003f04070 */
[----:B------:R-:W1:Y:S01]  /*3c00*/  LDS R5, [R10+-0x4] ;  /* 0xfffffc000a057984 */ /* 0x000e620000000800 */
[----:B------:R-:W-:-:S04]  /*3c10*/  IMAD R12, R35, 0x4, R10 ;  /* 0x00000004230c7824 */ /* 0x000fc800078e020a */
[----:B------:R-:W-:-:S07]  /*3c20*/  IMAD R8, R35, 0x4, R12 ;  /* 0x0000000423087824 */ /* 0x000fce00078e020c */
[----:B------:R-:W-:-:S05]  /*3c30*/  @!P0 IMAD.IADD R4, R4, 0x1, -R11 ;  /* 0x0000000104048824 */ /* 0x000fca00078e0a0b */
[----:B------:R-:W-:-:S13]  /*3c40*/  ISETP.GT.U32.AND P0, PT, R11, R4, PT ;  /* 0x000000040b00720c */ /* 0x000fda0003f04070 */
[----:B------:R-:W-:Y:S02]  /*3c50*/  @!P0 IADD3 R4, PT, PT, R4, -R11, RZ ;  /* 0x8000000b04048210 */ /* 0x000fe40007ffe0ff */
[----:B------:R-:W-:-:S03]  /*3c60*/  ISETP.NE.AND P0, PT, R19, RZ, PT ;  /* 0x000000ff1300720c */ /* 0x000fc60003f05270 */
[----:B------:R-:W-:Y:S01]  /*3c70*/  @!P2 IMAD.MOV R4, RZ, RZ, -R4 ;  /* 0x000000ffff04a224 */ /* 0x000fe200078e0a04 */
[----:B0-----:R-:W-:Y:S04]  /*3c80*/  STS [R10+-0x4], R17 ;  /* 0xfffffc110a007388 */ /* 0x001fe80000000800 */
[----:B-1----:R0:W-:Y:S04]  /*3c90*/  STS [R14], R5 ;  /* 0x000000050e007388 */ /* 0x0021e80000000800 */
[----:B------:R-:W1:Y:S01]  /*3ca0*/  LDS R21, [R20] ;  /* 0x0000000014157984 */ /* 0x000e620000000800 */
[----:B------:R-:W-:-:S03]  /*3cb0*/  @!P0 LOP3.LUT R4, RZ, R19, RZ, 0x33, !PT ;  /* 0x00000013ff048212 */ /* 0x000fc600078e33ff */
[----:B------:R-:W2:Y:S01]  /*3cc0*/  LDS R15, [R12+-0x4] ;  /* 0xfffffc000c0f7984 */ /* 0x000ea20000000800 */
[----:B------:R-:W-:Y:S01]  /*3cd0*/  LEA R4, R4, UR5, 0x2 ;  /* 0x0000000504047c11 */ /* 0x000fe2000f8e10ff */
[C---:B0-----:R-:W-:Y:S02]  /*3ce0*/  IMAD R5, R35.reuse, 0x4, R20 ;  /* 0x0000000423057824 */ /* 0x041fe400078e0214 */
[----:B-1----:R-:W-:Y:S04]  /*3cf0*/  STS [R12+-0x4], R21 ;  /* 0xfffffc150c007388 */ /* 0x002fe80000000800 */
[----:B--2---:R0:W-:Y:S04]  /*3d00*/  STS [R20], R15 ;  /* 0x0000000f14007388 */ /* 0x0041e80000000800 */
[----:B------:R-:W1:Y:S04]  /*3d10*/  LDS R11, [R5] ;  /* 0x00000000050b7984 */ /* 0x000e680000000800 */
[----:B------:R-:W2:Y:S01]  /*3d20*/  LDS R14, [R8+-0x4] ;  /* 0xfffffc00080e7984 */ /* 0x000ea20000000800 */
[----:B0-----:R-:W-:-:S04]  /*3d30*/  IMAD R20, R35, 0x4, R26 ;  /* 0x0000000423147824 */ /* 0x001fc800078e021a */
[----:B------:R-:W-:Y:S01]  /*3d40*/  IMAD R31, R35, 0x4, R20 ;  /* 0x00000004231f7824 */ /* 0x000fe200078e0214 */
[----:B-1----:R0:W-:Y:S04]  /*3d50*/  STS [R8+-0x4], R11 ;  /* 0xfffffc0b08007388 */ /* 0x0021e80000000800 */
[----:B--2---:R-:W-:Y:S04]  /*3d60*/  STS [R5], R14 ;  /* 0x0000000e05007388 */ /* 0x004fe80000000800 */
[----:B------:R-:W1:Y:S01]  /*3d70*/  LDS R25, [R26] ;  /* 0x000000001a197984 */ /* 0x000e620000000800 */
[----:B0-----:R-:W-:-:S03]  /*3d80*/  SHF.R.U32.HI R11, RZ, 0x2, R22 ;  /* 0x00000002ff0b7819 */ /* 0x001fc60000011616 */
[----:B------:R-:W0:Y:S01]  /*3d90*/  LDS R17, [R10+-0x8] ;  /* 0xfffff8000a117984 */ /* 0x000e220000000800 */
[----:B------:R-:W-:Y:S01]  /*3da0*/  LOP3.LUT R19, R11, R22, RZ, 0x3c, !PT ;  /* 0x000000160b137212 */ /* 0x000fe200078e3cff */
[C---:B------:R-:W-:Y:S02]  /*3db0*/  VIADD R11, R0.reuse, 0xfffffffd ;  /* 0xfffffffd000b7836 */ /* 0x040fe40000000000 */
[----:B------:R-:W-:Y:S01]  /*3dc0*/  VIADD R0, R0, 0xfffffffc ;  /* 0xfffffffc00007836 */ /* 0x000fe20000000000 */
[----:B-1----:R-:W-:Y:S04]  /*3dd0*/  STS [R10+-0x8], R25 ;  /* 0xfffff8190a007388 */ /* 0x002fe80000000800 */
[----:B0-----:R-:W-:Y:S04]  /*3de0*/  STS [R26], R17 ;  /* 0x000000111a007388 */ /* 0x001fe80000000800 */
[----:B------:R-:W0:Y:S04]  /*3df0*/  LDS R21, [R20] ;  /* 0x0000000014157984 */ /* 0x000e280000000800 */
[----:B------:R-:W1:Y:S04]  /*3e00*/  LDS R15, [R12+-0x8] ;  /* 0xfffff8000c0f7984 */ /* 0x000e680000000800 */
[----:B0-----:R-:W-:Y:S04]  /*3e10*/  STS [R12+-0x8], R21 ;  /* 0xfffff8150c007388 */ /* 0x001fe80000000800 */
[----:B-1----:R0:W-:Y:S04]  /*3e20*/  STS [R20], R15 ;  /* 0x0000000f14007388 */ /* 0x0021e80000000800 */
[----:B------:R-:W1:Y:S04]  /*3e30*/  LDS R5, [R31] ;  /* 0x000000001f057984 */ /* 0x000e680000000800 */
[----:B------:R-:W2:Y:S01]  /*3e40*/  LDS R14, [R8+-0x8] ;  /* 0xfffff800080e7984 */ /* 0x000ea20000000800 */
[----:B0-----:R-:W-:-:S03]  /*3e50*/  IMAD R20, R35, 0x4, R4 ;  /* 0x0000000423147824 */ /* 0x001fc600078e0204 */
[----:B-1----:R0:W-:Y:S04]  /*3e60*/  STS [R8+-0x8], R5 ;  /* 0xfffff80508007388 */ /* 0x0021e80000000800 */
[----:B--2---:R1:W-:Y:S04]  /*3e70*/  STS [R31], R14 ;  /* 0x0000000e1f007388 */ /* 0x0043e80000000800 */
[----:B------:R-:W2:Y:S01]  /*3e80*/  LDS R17, [R4] ;  /* 0x0000000004117984 */ /* 0x000ea20000000800 */
[----:B0-----:R-:W-:-:S03]  /*3e90*/  IMAD.SHL.U32 R5, R19, 0x2, RZ ;  /* 0x0000000213057824 */ /* 0x001fc600078e00ff */
[----:B------:R-:W0:Y:S01]  /*3ea0*/  LDS R15, [R10+-0xc] ;  /* 0xfffff4000a0f7984 */ /* 0x000e220000000800 */
[----:B-1----:R-:W-:-:S05]  /*3eb0*/  IMAD.SHL.U32 R14, R9, 0x10, RZ ;  /* 0x00000010090e7824 */ /* 0x002fca00078e00ff */
[----:B------:R-:W-:Y:S01]  /*3ec0*/  LOP3.LUT R22, R19, R5, R14, 0x96, !PT ;  /* 0x0000000513167212 */ /* 0x000fe200078e960e */
[----:B------:R-:W-:Y:S01]  /*3ed0*/  IMAD.MOV.U32 R19, RZ, RZ, R23 ;  /* 0x000000ffff137224 */ /* 0x000fe200078e0017 */
[----:B------:R-:W-:Y:S02]  /*3ee0*/  IABS R14, R11 ;  /* 0x0000000b000e7213 */ /* 0x000fe40000000000 */
[----:B------:R-:W-:Y:S01]  /*3ef0*/  LOP3.LUT R23, R22, R9, RZ, 0x3c, !PT ;  /* 0x0000000916177212 */ /* 0x000fe200078e3cff */
[----:B------:R-:W-:Y:S01]  /*3f00*/  IMAD.MOV.U32 R22, RZ, RZ, R9 ;  /* 0x000000ffff167224 */ /* 0x000fe200078e0009 */
[----:B------:R-:W1:Y:S08]  /*3f10*/  I2F.RP R26, R14 ;  /* 0x0000000e001a7306 */ /* 0x000e700000209400 */
[----:B-1----:R-:W1:Y:S01]  /*3f20*/  MUFU.RCP R26, R26 ;  /* 0x0000001a001a7308 */ /* 0x002e620000001000 */
[----:B--2---:R-:W-:Y:S04]  /*3f30*/  STS [R10+-0xc], R17 ;  /* 0xfffff4110a007388 */ /* 0x004fe80000000800 */
[----:B0-----:R0:W-:Y:S04]  /*3f40*/  STS [R4], R15 ;  /* 0x0000000f04007388 */ /* 0x0011e80000000800 */
[----:B------:R-:W2:Y:S04]  /*3f50*/  LDS R25, [R20] ;  /* 0x0000000014197984 */ /* 0x000ea80000000800 */
[----:B------:R-:W4:Y:S01]  /*3f60*/  LDS R21, [R12+-0xc] ;  /* 0xfffff4000c157984 */ /* 0x000f220000000800 */
[----:B0-----:R-:W-:Y:S01]  /*3f70*/  IMAD R15, R35, 0x4, R20 ;  /* 0x00000004230f7824 */ /* 0x001fe200078e0214 */
[----:B------:R-:W-:-:S04]  /*3f80*/  IADD3 R4, PT, PT, R23, R18, RZ ;  /* 0x0000001217047210 */ /* 0x000fc80007ffe0ff */
[----:B------:R-:W-:-:S05]  /*3f90*/  I2FP.F32.U32 R5, R4 ;  /* 0x0000000400057245 */ /* 0x000fca0000201000 */
[----:B------:R-:W-:Y:S01]  /*3fa0*/  FFMA R6, R5, R6, 1.1641532182693481445e-10 ;  /* 0x2f00000005067423 */ /* 0x000fe20000000006 */
[----:B-1----:R-:W-:-:S05]  /*3fb0*/  VIADD R5, R26, 0xffffffe ;  /* 0x0ffffffe1a057836 */ /* 0x002fca0000000000 */
[----:B------:R-:W0:Y:S08]  /*3fc0*/  F2I.TRUNC.NTZ R6, R6 ;  /* 0x0000000600067305 */ /* 0x000e30000020f100 */
[----:B------:R-:W1:Y:S01]  /*3fd0*/  F2I.FTZ.U32.TRUNC.NTZ R5, R5 ;  /* 0x0000000500057305 */ /* 0x000e62000021f000 */
[----:B0-----:R-:W-:Y:S01]  /*3fe0*/  ISETP.GE.AND P2, PT, R6, RZ, PT ;  /* 0x000000ff0600720c */ /* 0x001fe20003f46270 */
[----:B--2---:R-:W-:Y:S04]  /*3ff0*/  STS [R12+-0xc], R25 ;  /* 0xfffff4190c007388 */ /* 0x004fe80000000800 */
[----:B----4-:R1:W-:Y:S04]  /*4000*/  STS [R20], R21 ;  /* 0x0000001514007388 */ /* 0x0103e80000000800 */
[----:B------:R-:W0:Y:S04]  /*4010*/  LDS R17, [R15] ;  /* 0x000000000f117984 */ /* 0x000e280000000800 */
[----:B------:R-:W2:Y:S01]  /*4020*/  LDS R4, [R8+-0xc] ;  /* 0xfffff40008047984 */ /* 0x000ea20000000800 */
[----:B-1----:R-:W-:-:S04]  /*4030*/  IMAD.MOV R21, RZ, RZ, -R5 ;  /* 0x000000ffff157224 */ /* 0x002fc800078e0a05 */
[----:B------:R-:W-:Y:S01]  /*4040*/  IMAD R21, R21, R14, RZ ;  /* 0x0000000e15157224 */ /* 0x000fe200078e02ff */
[----:B0-----:R0:W-:Y:S04]  /*4050*/  STS [R8+-0xc], R17 ;  /* 0xfffff41108007388 */ /* 0x0011e80000000800 */
[----:B--2---:R1:W-:Y:S01]  /*4060*/  STS [R15], R4 ;  /* 0x000000040f007388 */ /* 0x0043e20000000800 */
[----:B0-----:R-:W-:Y:S01]  /*4070*/  MOV R17, R7 ;  /* 0x0000000700117202 */ /* 0x001fe20000000f00 */
[----:B-1----:R-:W-:-:S04]  /*4080*/  IMAD.MOV.U32 R4, RZ, RZ, RZ ;  /* 0x000000ffff047224 */ /* 0x002fc800078e00ff */
[----:B------:R-:W-:Y:S01]  /*4090*/  IMAD.HI.U32 R20, R5, R21, R4 ;  /* 0x0000001505147227 */ /* 0x000fe200078e0004 */
[----:B------:R-:W-:Y:S02]  /*40a0*/  IABS R21, R11 ;  /* 0x0000000b00157213 */ /* 0x000fe40000000000 */
[----:B------:R-:W-:-:S03]  /*40b0*/  IABS R5, R6 ;  /* 0x0000000600057213 */ /* 0x000fc60000000000 */
[----:B------:R-:W-:Y:S02]  /*40c0*/  IMAD.MOV R6, RZ, RZ, -R21 ;  /* 0x000000ffff067224 */ /* 0x000fe400078e0a15 */
[----:B------:R-:W-:-:S04]  /*40d0*/  IMAD.HI.U32 R20, R20, R5, RZ ;  /* 0x0000000514147227 */ /* 0x000fc800078e00ff */
[----:B------:R-:W-:-:S05]  /*40e0*/  IMAD R5, R20, R6, R5 ;  /* 0x0000000614057224 */ /* 0x000fca00078e0205 */
[----:B------:R-:W-:-:S13]  /*40f0*/  ISETP.GT.U32.AND P0, PT, R14, R5, PT ;  /* 0x000000050e00720c */ /* 0x000fda0003f04070 */
[----:B------:R-:W-:Y:S01]  /*4100*/  @!P0 IMAD.IADD R5, R5, 0x1, -R14 ;  /* 0x0000000105058824 */ /* 0x000fe200078e0a0e */
[----:B------:R-:W-:-:S04]  /*4110*/  ISETP.NE.AND P0, PT, R11, RZ, PT ;  /* 0x000000ff0b00720c */ /* 0x000fc80003f05270 */
[----:B------:R-:W-:-:S13]  /*4120*/  ISETP.GT.U32.AND P1, PT, R14, R5, PT ;  /* 0x000000050e00720c */ /* 0x000fda0003f24070 */
[----:B------:R-:W-:-:S04]  /*4130*/  @!P1 IMAD.IADD R5, R5, 0x1, -R14 ;  /* 0x0000000105059824 */ /* 0x000fc800078e0a0e */
[----:B------:R-:W-:Y:S01]  /*4140*/  @!P2 IMAD.MOV R5, RZ, RZ, -R5 ;  /* 0x000000ffff05a224 */ /* 0x000fe200078e0a05 */
[----:B------:R-:W-:Y:S02]  /*4150*/  @!P0 LOP3.LUT R5, RZ, R11, RZ, 0x33, !PT ;  /* 0x0000000bff058212 */ /* 0x000fe400078e33ff */
[----:B------:R-:W-:Y:S02]  /*4160*/  ISETP.NE.AND P0, PT, R13, UR4, PT ;  /* 0x000000040d007c0c */ /* 0x000fe4000bf05270 */
[----:B------:R-:W-:Y:S02]  /*4170*/  LEA R4, R5, UR5, 0x2 ;  /* 0x0000000505047c11 */ /* 0x000fe4000f8e10ff */
[----:B------:R-:W-:Y:S03]  /*4180*/  LDS R5, [R10+-0x10] ;  /* 0xfffff0000a057984 */ /* 0x000fe60000000800 */
[C---:B------:R-:W-:Y:S01]  /*4190*/  IMAD R6, R35.reuse, 0x4, R4 ;  /* 0x0000000423067824 */ /* 0x040fe200078e0204 */
[----:B------:R-:W0:Y:S03]  /*41a0*/  LDS R11, [R4] ;  /* 0x00000000040b7984 */ /* 0x000e260000000800 */
[----:B------:R-:W-:Y:S01]  /*41b0*/  IMAD R14, R35, 0x4, R6 ;  /* 0x00000004230e7824 */ /* 0x000fe200078e0206 */
[----:B0-----:R0:W-:Y:S04]  /*41c0*/  STS [R10+-0x10], R11 ;  /* 0xfffff00b0a007388 */ /* 0x0011e80000000800 */
[----:B------:R-:W-:Y:S04]  /*41d0*/  STS [R4], R5 ;  /* 0x0000000504007388 */ /* 0x000fe80000000800 */
[----:B------:R-:W1:Y:S01]  /*41e0*/  LDS R21, [R6] ;  /* 0x0000000006157984 */ /* 0x000e620000000800 */
[----:B0-----:R-:W-:-:S03]  /*41f0*/  IMAD.MOV.U32 R11, RZ, RZ, R16 ;  /* 0x000000ffff0b7224 */ /* 0x001fc600078e0010 */
[----:B------:R-:W0:Y:S04]  /*4200*/  LDS R15, [R12+-0x10] ;  /* 0xfffff0000c0f7984 */ /* 0x000e280000000800 */
[----:B-1----:R-:W-:Y:S04]  /*4210*/  STS [R12+-0x10], R21 ;  /* 0xfffff0150c007388 */ /* 0x002fe80000000800 */
[----:B0-----:R-:W-:Y:S04]  /*4220*/  STS [R6], R15 ;  /* 0x0000000f06007388 */ /* 0x001fe80000000800 */
[----:B------:R-:W0:Y:S04]  /*4230*/  LDS R31, [R14] ;  /* 0x000000000e1f7984 */ /* 0x000e280000000800 */
[----:B------:R-:W1:Y:S04]  /*4240*/  LDS R25, [R8+-0x10] ;  /* 0xfffff00008197984 */ /* 0x000e680000000800 */
[----:B0-----:R0:W-:Y:S04]  /*4250*/  STS [R8+-0x10], R31 ;  /* 0xfffff01f08007388 */ /* 0x0011e80000000800 */
[----:B-1----:R0:W-:Y:S01]  /*4260*/  STS [R14], R25 ;  /* 0x000000190e007388 */ /* 0x0021e20000000800 */
[----:B------:R-:W-:Y:S05]  /*4270*/  @P0 BRA `(.L_x_23) ;  /* 0xfffffff000cc0947 */ /* 0x000fea000383ffff */
.L_x_22:
[----:B------:R-:W-:Y:S01]  /*4280*/  LOP3.LUT P0, R4, R3, 0x3, RZ, 0xc0, !PT ;  /* 0x0000000303047812 */ /* 0x000fe2000780c0ff */
[----:B-12---:R-:W-:Y:S02]  /*4290*/  IMAD.MOV.U32 R22, RZ, RZ, R9 ;  /* 0x000000ffff167224 */ /* 0x006fe400078e0009 */
[----:B------:R-:W-:-:S10]  /*42a0*/  IMAD.MOV.U32 R17, RZ, RZ, R7 ;  /* 0x000000ffff117224 */ /* 0x000fd400078e0007 */
[----:B------:R-:W-:Y:S05]  /*42b0*/  @!P0 BRA `(.L_x_24) ;  /* 0x0000000800dc8947 */ /* 0x000fea0003800000 */
[----:B------:R-:W-:Y:S01]  /*42c0*/  ISETP.NE.AND P1, PT, R4, 0x1, PT ;  /* 0x000000010400780c */ /* 0x000fe20003f25270 */
[----:B------:R-:W-:Y:S01]  /*42d0*/  IMAD.MOV.U32 R11, RZ, RZ, R9 ;  /* 0x000000ffff0b7224 */ /* 0x000fe200078e0009 */
[----:B------:R-:W-:Y:S01]  /*42e0*/  LOP3.LUT R3, R3, 0x1, RZ, 0xc0, !PT ;  /* 0x0000000103037812 */ /* 0x000fe200078ec0ff */
[----:B0-----:R-:W-:Y:S02]  /*42f0*/  IMAD.MOV.U32 R8, RZ, RZ, R7 ;  /* 0x000000ffff087224 */ /* 0x001fe400078e0007 */
[----:B------:R-:W-:Y:S01]  /*4300*/  IMAD.MOV.U32 R6, RZ, RZ, R16 ;  /* 0x000000ffff067224 */ /* 0x000fe200078e0010 */
[----:B------:R-:W-:Y:S01]  /*4310*/  ISETP.NE.U32.AND P0, PT, R3, 0x1, PT ;  /* 0x000000010300780c */ /* 0x000fe20003f05070 */
[--C-:B------:R-:W-:Y:S02]  /*4320*/  IMAD.MOV.U32 R3, RZ, RZ, R23.reuse ;  /* 0x000000ffff037224 */ /* 0x100fe400078e0017 */
[----:B------:R-:W-:Y:S02]  /*4330*/  IMAD.MOV.U32 R17, RZ, RZ, R23 ;  /* 0x000000ffff117224 */ /* 0x000fe400078e0017 */
[----:B------:R-:W-:-:S02]  /*4340*/  IMAD.MOV.U32 R4, RZ, RZ, R19 ;  /* 0x000000ffff047224 */ /* 0x000fc400078e0013 */
[----:B------:R-:W-:Y:S06]  /*4350*/  @!P1 BRA `(.L_x_25) ;  /* 0x0000000400b49947 */ /* 0x000fec0003800000 */
[----:B------:R-:W-:Y:S01]  /*4360*/  IABS R3, R0 ;  /* 0x0000000000037213 */ /* 0x000fe20000000000 */
[----:B------:R-:W-:Y:S01]  /*4370*/  IMAD.MOV.U32 R10, RZ, RZ, 0x2f800000 ;  /* 0x2f800000ff0a7424 */ /* 0x000fe200078e00ff */
[----:B------:R-:W-:Y:S01]  /*4380*/  SHF.R.U32.HI R4, RZ, 0x2, R19 ;  /* 0x00000002ff047819 */ /* 0x000fe20000011613 */
[----:B------:R-:W0:Y:S01]  /*4390*/  S2R R14, SR_CgaCtaId ;  /* 0x00000000000e7919 */ /* 0x000e220000008800 */
[----:B------:R-:W1:Y:S01]  /*43a0*/  I2F.RP R8, R3 ;  /* 0x0000000300087306 */ /* 0x000e620000209400 */
[----:B------:R-:W-:Y:S02]  /*43b0*/  SHF.L.U32 R5, R23, 0x4, RZ ;  /* 0x0000000417057819 */ /* 0x000fe400000006ff */
[----:B------:R-:W-:-:S05]  /*43c0*/  LOP3.LUT R4, R4, R19, RZ, 0x3c, !PT ;  /* 0x0000001304047212 */ /* 0x000fca00078e3cff */
[----:B------:R-:W-:-:S05]  /*43d0*/  IMAD.SHL.U32 R6, R4, 0x2, RZ ;  /* 0x0000000204067824 */ /* 0x000fca00078e00ff */
[----:B------:R-:W-:Y:S01]  /*43e0*/  LOP3.LUT R6, R4, R6, R5, 0x96, !PT ;  /* 0x0000000604067212 */ /* 0x000fe200078e9605 */
[----:B-1----:R-:W1:Y:S03]  /*43f0*/  MUFU.RCP R8, R8 ;  /* 0x0000000800087308 */ /* 0x002e660000001000 */
[----:B------:R-:W-:-:S04]  /*4400*/  LOP3.LUT R22, R6, R23, RZ, 0x3c, !PT ;  /* 0x0000001706167212 */ /* 0x000fc800078e3cff */
[C---:B------:R-:W-:Y:S01]  /*4410*/  IADD3 R4, PT, PT, R18.reuse, 0x587c5, R22 ;  /* 0x000587c512047810 */ /* 0x040fe20007ffe016 */
[----:B------:R-:W-:-:S03]  /*4420*/  VIADD R18, R18, 0xb0f8a ;  /* 0x000b0f8a12127836 */ /* 0x000fc60000000000 */
[----:B------:R-:W-:-:S05]  /*4430*/  I2FP.F32.U32 R11, R4 ;  /* 0x00000004000b7245 */ /* 0x000fca0000201000 */
[----:B------:R-:W-:Y:S01]  /*4440*/  FFMA R11, R11, R10, 1.1641532182693481445e-10 ;  /* 0x2f0000000b0b7423 */ /* 0x000fe2000000000a */
[----:B-1----:R-:W-:Y:S02]  /*4450*/  VIADD R5, R8, 0xffffffe ;  /* 0x0ffffffe08057836 */ /* 0x002fe40000000000 */
[----:B------:R-:W-:-:S03]  /*4460*/  VIADD R8, R0, 0xffffffff ;  /* 0xffffffff00087836 */ /* 0x000fc60000000000 */
[----:B------:R-:W1:Y:S02]  /*4470*/  F2I.TRUNC.NTZ R11, R11 ;  /* 0x0000000b000b7305 */ /* 0x000e64000020f100 */
[----:B------:R-:W-:-:S06]  /*4480*/  IABS R6, R8 ;  /* 0x0000000800067213 */ /* 0x000fcc0000000000 */
[----:B------:R-:W2:Y:S01]  /*4490*/  F2I.FTZ.U32.TRUNC.NTZ R5, R5 ;  /* 0x0000000500057305 */ /* 0x000ea2000021f000 */
[----:B-1----:R-:W-:-:S07]  /*44a0*/  ISETP.GE.AND P3, PT, R11, RZ, PT ;  /* 0x000000ff0b00720c */ /* 0x002fce0003f66270 */
[----:B------:R-:W1:Y:S01]  /*44b0*/  I2F.RP R12, R6 ;  /* 0x00000006000c7306 */ /* 0x000e620000209400 */
[----:B--2---:R-:W-:-:S04]  /*44c0*/  IMAD.MOV R4, RZ, RZ, -R5 ;  /* 0x000000ffff047224 */ /* 0x004fc800078e0a05 */
[----:B------:R-:W-:Y:S02]  /*44d0*/  IMAD R13, R4, R3, RZ ;  /* 0x00000003040d7224 */ /* 0x000fe400078e02ff */
[----:B------:R-:W-:Y:S01]  /*44e0*/  IMAD.MOV.U32 R4, RZ, RZ, RZ ;  /* 0x000000ffff047224 */ /* 0x000fe200078e00ff */
[----:B-1----:R-:W1:Y:S03]  /*44f0*/  MUFU.RCP R12, R12 ;  /* 0x0000000c000c7308 */ /* 0x002e660000001000 */
[----:B------:R-:W-:Y:S01]  /*4500*/  IMAD.HI.U32 R4, R5, R13, R4 ;  /* 0x0000000d05047227 */ /* 0x000fe200078e0004 */
[----:B------:R-:W-:Y:S02]  /*4510*/  IABS R13, R0 ;  /* 0x00000000000d7213 */ /* 0x000fe40000000000 */
[----:B------:R-:W-:Y:S02]  /*4520*/  IABS R5, R11 ;  /* 0x0000000b00057213 */ /* 0x000fe40000000000 */
[----:B------:R-:W-:Y:S01]  /*4530*/  SHF.R.U32.HI R11, RZ, 0x2, R16 ;  /* 0x00000002ff0b7819 */ /* 0x000fe20000011610 */
[----:B------:R-:W-:-:S02]  /*4540*/  IMAD.MOV R13, RZ, RZ, -R13 ;  /* 0x000000ffff0d7224 */ /* 0x000fc400078e0a0d */
[----:B------:R-:W-:-:S04]  /*4550*/  IMAD.HI.U32 R4, R4, R5, RZ ;  /* 0x0000000504047227 */ /* 0x000fc800078e00ff */
[----:B------:R-:W-:Y:S01]  /*4560*/  IMAD R4, R4, R13, R5 ;  /* 0x0000000d04047224 */ /* 0x000fe200078e0205 */
[----:B------:R-:W-:Y:S01]  /*4570*/  MOV R13, 0x400 ;  /* 0x00000400000d7802 */ /* 0x000fe20000000f00 */
[----:B-1----:R-:W-:-:S03]  /*4580*/  VIADD R5, R12, 0xffffffe ;  /* 0x0ffffffe0c057836 */ /* 0x002fc60000000000 */
[----:B------:R-:W-:Y:S01]  /*4590*/  ISETP.GT.U32.AND P1, PT, R3, R4, PT ;  /* 0x000000040300720c */ /* 0x000fe20003f24070 */
[----:B------:R-:W-:Y:S02]  /*45a0*/  IMAD.SHL.U32 R12, R22, 0x10, RZ ;  /* 0x00000010160c7824 */ /* 0x000fe400078e00ff */
[----:B------:R-:W1:Y:S10]  /*45b0*/  F2I.FTZ.U32.TRUNC.NTZ R5, R5 ;  /* 0x0000000500057305 */ /* 0x000e74000021f000 */
[----:B------:R-:W-:Y:S01]  /*45c0*/  @!P1 IMAD.IADD R4, R4, 0x1, -R3 ;  /* 0x0000000104049824 */ /* 0x000fe200078e0a03 */
[----:B------:R-:W-:-:S04]  /*45d0*/  ISETP.NE.AND P1, PT, R0, RZ, PT ;  /* 0x000000ff0000720c */ /* 0x000fc80003f25270 */
[----:B------:R-:W-:Y:S01]  /*45e0*/  ISETP.GT.U32.AND P2, PT, R3, R4, PT ;  /* 0x000000040300720c */ /* 0x000fe20003f44070 */
[----:B-1----:R-:W-:-:S12]  /*45f0*/  IMAD.MOV R15, RZ, RZ, -R5 ;  /* 0x000000ffff0f7224 */ /* 0x002fd800078e0a05 */
[----:B------:R-:W-:Y:S01]  /*4600*/  @!P2 IMAD.IADD R4, R4, 0x1, -R3 ;  /* 0x000000010404a824 */ /* 0x000fe200078e0a03 */
[----:B------:R-:W-:Y:S02]  /*4610*/  LOP3.LUT R3, R11, R16, RZ, 0x3c, !PT ;  /* 0x000000100b037212 */ /* 0x000fe400078e3cff */
[----:B------:R-:W-:Y:S01]  /*4620*/  IADD3 R11, PT, PT, R13, 0x38, RZ ;  /* 0x000000380d0b7810 */ /* 0x000fe20007ffe0ff */
[----:B------:R-:W-:Y:S01]  /*4630*/  @!P3 IMAD.MOV R4, RZ, RZ, -R4 ;  /* 0x000000ffff04b224 */ /* 0x000fe200078e0a04 */
[----:B------:R-:W-:Y:S01]  /*4640*/  @!P1 LOP3.LUT R4, RZ, R0, RZ, 0x33, !PT ;  /* 0x00000000ff049212 */ /* 0x000fe200078e33ff */
[----:B------:R-:W-:Y:S01]  /*4650*/  IMAD.SHL.U32 R13, R3, 0x2, RZ ;  /* 0x00000002030d7824 */ /* 0x000fe200078e00ff */
[----:B0-----:R-:W-:-:S04]  /*4660*/  LEA R11, R14, R11, 0x18 ;  /* 0x0000000b0e0b7211 */ /* 0x001fc800078ec0ff */
[----:B------:R-:W-:Y:S01]  /*4670*/  LOP3.LUT R3, R3, R13, R12, 0x96, !PT ;  /* 0x0000000d03037212 */ /* 0x000fe200078e960c */
[----:B------:R-:W-:Y:S02]  /*4680*/  IMAD R12, R4, 0x4, R11 ;  /* 0x00000004040c7824 */ /* 0x000fe400078e020b */
[----:B------:R-:W-:Y:S01]  /*4690*/  IMAD R13, R15, R6, RZ ;  /* 0x000000060f0d7224 */ /* 0x000fe200078e02ff */
[----:B------:R-:W-:Y:S01]  /*46a0*/  LOP3.LUT R3, R3, R22, RZ, 0x3c, !PT ;  /* 0x0000001603037212 */ /* 0x000fe200078e3cff */
[----:B------:R-:W-:Y:S01]  /*46b0*/  IMAD.MOV.U32 R4, RZ, RZ, RZ ;  /* 0x000000ffff047224 */ /* 0x000fe200078e00ff */
[----:B------:R-:W0:Y:S03]  /*46c0*/  LDS R15, [R12] ;  /* 0x000000000c0f7984 */ /* 0x000e260000000800 */
[----:B------:R-:W-:-:S04]  /*46d0*/  IMAD.HI.U32 R14, R5, R13, R4 ;  /* 0x0000000d050e7227 */ /* 0x000fc800078e0004 */
[----:B------:R-:W-:Y:S02]  /*46e0*/  IMAD.IADD R5, R3, 0x1, R18 ;  /* 0x0000000103057824 */ /* 0x000fe400078e0212 */
[C---:B------:R-:W-:Y:S02]  /*46f0*/  IMAD R4, R0.reuse, 0x4, R11 ;  /* 0x0000000400047824 */ /* 0x040fe400078e020b */
[----:B------:R-:W-:Y:S01]  /*4700*/  VIADD R0, R0, 0xfffffffe ;  /* 0xfffffffe00007836 */ /* 0x000fe20000000000 */
[----:B------:R-:W-:Y:S02]  /*4710*/  I2FP.F32.U32 R5, R5 ;  /* 0x0000000500057245 */ /* 0x000fe40000201000 */
[----:B------:R-:W1:Y:S03]  /*4720*/  LDS R13, [R4+-0x4] ;  /* 0xfffffc00040d7984 */ /* 0x000e660000000800 */
[----:B------:R-:W-:Y:S01]  /*4730*/  FFMA R5, R5, R10, 1.1641532182693481445e-10 ;  /* 0x2f00000005057423 */ /* 0x000fe2000000000a */
[----:B------:R-:W-:-:S05]  /*4740*/  IABS R10, R8 ;  /* 0x00000008000a7213 */ /* 0x000fca0000000000 */
[----:B------:R-:W2:Y:S01]  /*4750*/  F2I.TRUNC.NTZ R5, R5 ;  /* 0x0000000500057305 */ /* 0x000ea2000020f100 */
[----:B------:R-:W-:Y:S01]  /*4760*/  IMAD.MOV R10, RZ, RZ, -R10 ;  /* 0x000000ffff0a7224 */ /* 0x000fe200078e0a0a */
[----:B--2---:R-:W-:Y:S01]  /*4770*/  IABS R25, R5 ;  /* 0x0000000500197213 */ /* 0x004fe20000000000 */
[----:B0-----:R-:W-:Y:S01]  /*4780*/  STS [R4+-0x4], R15 ;  /* 0xfffffc0f04007388 */ /* 0x001fe20000000800 */
[----:B------:R-:W-:-:S03]  /*4790*/  ISETP.GE.AND P2, PT, R5, RZ, PT ;  /* 0x000000ff0500720c */ /* 0x000fc60003f46270 */
[----:B------:R-:W-:-:S04]  /*47a0*/  IMAD.HI.U32 R14, R14, R25, RZ ;  /* 0x000000190e0e7227 */ /* 0x000fc800078e00ff */
[----:B------:R-:W-:Y:S01]  /*47b0*/  IMAD R25, R14, R10, R25 ;  /* 0x0000000a0e197224 */ /* 0x000fe200078e0219 */
[C---:B------:R-:W-:Y:S01]  /*47c0*/  LEA R14, R35.reuse, R12, 0x2 ;  /* 0x0000000c230e7211 */ /* 0x040fe200078e10ff */
[----:B------:R-:W-:-:S03]  /*47d0*/  IMAD R10, R35, 0x4, R4 ;  /* 0x00000004230a7824 */ /* 0x000fc600078e0204 */
[----:B------:R-:W-:Y:S01]  /*47e0*/  ISETP.GT.U32.AND P1, PT, R6, R25, PT ;  /* 0x000000190600720c */ /* 0x000fe20003f24070 */
[C---:B------:R-:W-:Y:S01]  /*47f0*/  IMAD R16, R35.reuse, 0x4, R14 ;  /* 0x0000000423107824 */ /* 0x040fe200078e020e */
[----:B-1----:R-:W-:Y:S01]  /*4800*/  STS [R12], R13 ;  /* 0x0000000d0c007388 */ /* 0x002fe20000000800 */
[----:B------:R-:W-:-:S03]  /*4810*/  IMAD R31, R35, 0x4, R10 ;  /* 0x00000004231f7824 */ /* 0x000fc600078e020a */
[----:B------:R-:W0:Y:S04]  /*4820*/  LDS R21, [R14] ;  /* 0x000000000e157984 */ /* 0x000e280000000800 */
[----:B------:R-:W1:Y:S03]  /*4830*/  LDS R19, [R10+-0x4] ;  /* 0xfffffc000a137984 */ /* 0x000e660000000800 */
[----:B------:R-:W-:-:S05]  /*4840*/  @!P1 IMAD.IADD R25, R25, 0x1, -R6 ;  /* 0x0000000119199824 */ /* 0x000fca00078e0a06 */
[----:B------:R-:W-:-:S13]  /*4850*/  ISETP.GT.U32.AND P1, PT, R6, R25, PT ;  /* 0x000000190600720c */ /* 0x000fda0003f24070 */
[----:B------:R-:W-:Y:S01]  /*4860*/  @!P1 IMAD.IADD R25, R25, 0x1, -R6 ;  /* 0x0000000119199824 */ /* 0x000fe200078e0a06 */
[----:B------:R-:W-:-:S03]  /*4870*/  ISETP.NE.AND P1, PT, R8, RZ, PT ;  /* 0x000000ff0800720c */ /* 0x000fc60003f25270 */
[----:B------:R-:W-:-:S10]  /*4880*/  @!P2 IMAD.MOV R25, RZ, RZ, -R25 ;  /* 0x000000ffff19a224 */ /* 0x000fd400078e0a19 */
[----:B------:R-:W-:Y:S01]  /*4890*/  @!P1 LOP3.LUT R25, RZ, R8, RZ, 0x33, !PT ;  /* 0x00000008ff199212 */ /* 0x000fe200078e33ff */
[----:B0-----:R-:W-:Y:S01]  /*48a0*/  STS [R10+-0x4], R21 ;  /* 0xfffffc150a007388 */ /* 0x001fe20000000800 */
[----:B------:R-:W-:-:S03]  /*48b0*/  IMAD.MOV.U32 R8, RZ, RZ, R23 ;  /* 0x000000ffff087224 */ /* 0x000fc600078e0017 */
[----:B-1----:R0:W-:Y:S01]  /*48c0*/  STS [R14], R19 ;  /* 0x000000130e007388 */ /* 0x0021e20000000800 */
[----:B------:R-:W-:-:S03]  /*48d0*/  IMAD R6, R25, 0x4, R11 ;  /* 0x0000000419067824 */ /* 0x000fc600078e020b */
[----:B------:R-:W1:Y:S01]  /*48e0*/  LDS R20, [R16] ;  /* 0x0000000010147984 */ /* 0x000e620000000800 */
[----:B------:R-:W-:-:S03]  /*48f0*/  IMAD R12, R35, 0x4, R6 ;  /* 0x00000004230c7824 */ /* 0x000fc600078e0206 */
[----:B------:R-:W2:Y:S01]  /*4900*/  LDS R15, [R31+-0x4] ;  /* 0xfffffc001f0f7984 */ /* 0x000ea20000000800 */
[----:B0-----:R-:W-:-:S03]  /*4910*/  IMAD R14, R35, 0x4, R12 ;  /* 0x00000004230e7824 */ /* 0x001fc600078e020c */
[----:B-1----:R-:W-:Y:S04]  /*4920*/  STS [R31+-0x4], R20 ;  /* 0xfffffc141f007388 */ /* 0x002fe80000000800 */
[----:B--2---:R-:W-:Y:S04]  /*4930*/  STS [R16], R15 ;  /* 0x0000000f10007388 */ /* 0x004fe80000000800 */
[----:B------:R-:W0:Y:S04]  /*4940*/  LDS R11, [R6] ;  /* 0x00000000060b7984 */ /* 0x000e280000000800 */
[----:B------:R-:W1:Y:S04]  /*4950*/  LDS R5, [R4+-0x8] ;  /* 0xfffff80004057984 */ /* 0x000e680000000800 */
[----:B0-----:R0:W-:Y:S04]  /*4960*/  STS [R4+-0x8], R11 ;  /* 0xfffff80b04007388 */ /* 0x0011e80000000800 */
[----:B-1----:R1:W-:Y:S04]  /*4970*/  STS [R6], R5 ;  /* 0x0000000506007388 */ /* 0x0023e80000000800 */
[----:B------:R-:W2:Y:S01]  /*4980*/  LDS R19, [R12] ;  /* 0x000000000c137984 */ /* 0x000ea20000000800 */
[----:B0-----:R-:W-:-:S03]  /*4990*/  IMAD.MOV.U32 R4, RZ, RZ, R7 ;  /* 0x000000ffff047224 */ /* 0x001fc600078e0007 */
[----:B------:R-:W0:Y:S01]  /*49a0*/  LDS R13, [R10+-0x8] ;  /* 0xfffff8000a0d7984 */ /* 0x000e220000000800 */
[----:B------:R-:W-:Y:S01]  /*49b0*/  IMAD.MOV.U32 R11, RZ, RZ, R22 ;  /* 0x000000ffff0b7224 */ /* 0x000fe200078e0016 */
[----:B-1----:R-:W-:Y:S02]  /*49c0*/  MOV R6, R9 ;  /* 0x0000000900067202 */ /* 0x002fe40000000f00 */
[----:B--2---:R-:W-:Y:S04]  /*49d0*/  STS [R10+-0x8], R19 ;  /* 0xfffff8130a007388 */ /* 0x004fe80000000800 */
[----:B0-----:R-:W-:Y:S04]  /*49e0*/  STS [R12], R13 ;  /* 0x0000000d0c007388 */ /* 0x001fe80000000800 */
[----:B------:R-:W0:Y:S04]  /*49f0*/  LDS R16, [R14] ;  /* 0x000000000e107984 */ /* 0x000e280000000800 */
[----:B------:R-:W1:Y:S04]  /*4a00*/  LDS R15, [R31+-0x8] ;  /* 0xfffff8001f0f7984 */ /* 0x000e680000000800 */
[----:B0-----:R0:W-:Y:S04]  /*4a10*/  STS [R31+-0x8], R16 ;  /* 0xfffff8101f007388 */ /* 0x0011e80000000800 */
[----:B-1----:R0:W-:Y:S02]  /*4a20*/  STS [R14], R15 ;  /* 0x0000000f0e007388 */ /* 0x0021e40000000800 */
.L_x_25:
[----:B0-----:R-:W-:Y:S02]  /*4a30*/  IMAD.MOV.U32 R16, RZ, RZ, R9 ;  /* 0x000000ffff107224 */ /* 0x001fe400078e0009 */
[----:B------:R-:W-:Y:S02]  /*4a40*/  IMAD.MOV.U32 R19, RZ, RZ, R7 ;  /* 0x000000ffff137224 */ /* 0x000fe400078e0007 */
[----:B------:R-:W-:Y:S01]  /*4a50*/  IMAD.MOV.U32 R23, RZ, RZ, R3 ;  /* 0x000000ffff177224 */ /* 0x000fe200078e0003 */
[----:B------:R-:W-:Y:S06]  /*4a60*/  @P0 BRA `(.L_x_24) ;  /* 0x0000000000f00947 */ /* 0x000fec0003800000 */
[-C--:B------:R-:W-:Y:S01]  /*4a70*/  IABS R7, R0.reuse ;  /* 0x0000000000077213 */ /* 0x080fe20000000000 */
[----:B------:R-:W-:Y:S01]  /*4a80*/  VIADD R18, R18, 0x587c5 ;  /* 0x000587c512127836 */ /* 0x000fe20000000000 */
[----:B------:R-:W-:Y:S01]  /*4a90*/  SHF.R.U32.HI R5, RZ, 0x2, R4 ;  /* 0x00000002ff057819 */ /* 0x000fe20000011604 */
[----:B------:R-:W-:Y:S01]  /*4aa0*/  IMAD.MOV.U32 R22, RZ, RZ, R3 ;  /* 0x000000ffff167224 */ /* 0x000fe200078e0003 */
[----:B------:R-:W0:Y:S01]  /*4ab0*/  I2F.RP R10, R7 ;  /* 0x00000007000a7306 */ /* 0x000e220000209400 */
[----:B------:R-:W-:Y:S01]  /*4ac0*/  IABS R12, R0 ;  /* 0x00000000000c7213 */ /* 0x000fe20000000000 */
[----:B------:R-:W-:Y:S01]  /*4ad0*/  IMAD.MOV.U32 R17, RZ, RZ, R11 ;  /* 0x000000ffff117224 */ /* 0x000fe200078e000b */
[----:B------:R-:W-:Y:S01]  /*4ae0*/  LOP3.LUT R5, R5, R4, RZ, 0x3c, !PT ;  /* 0x0000000405057212 */ /* 0x000fe200078e3cff */
[----:B------:R-:W-:Y:S02]  /*4af0*/  IMAD.SHL.U32 R4, R3, 0x10, RZ ;  /* 0x0000001003047824 */ /* 0x000fe400078e00ff */
[----:B------:R-:W-:-:S02]  /*4b00*/  IMAD.MOV R12, RZ, RZ, -R12 ;  /* 0x000000ffff0c7224 */ /* 0x000fc400078e0a0c */
[C---:B------:R-:W-:Y:S02]  /*4b10*/  IMAD.SHL.U32 R9, R5.reuse, 0x2, RZ ;  /* 0x0000000205097824 */ /* 0x040fe400078e00ff */
[----:B------:R-:W-:Y:S02]  /*4b20*/  IMAD.MOV.U32 R16, RZ, RZ, R8 ;  /* 0x000000ffff107224 */ /* 0x000fe400078e0008 */
[----:B------:R-:W-:Y:S01]  /*4b30*/  IMAD.MOV.U32 R19, RZ, RZ, R6 ;  /* 0x000000ffff137224 */ /* 0x000fe200078e0006 */
[----:B------:R-:W-:Y:S01]  /*4b40*/  LOP3.LUT R4, R5, R9, R4, 0x96, !PT ;  /* 0x0000000905047212 */ /* 0x000fe200078e9604 */
[----:B------:R-:W-:Y:S01]  /*4b50*/  IMAD.MOV.U32 R9, RZ, RZ, 0x2f800000 ;  /* 0x2f800000ff097424 */ /* 0x000fe200078e00ff */
[----:B0-----:R-:W0:Y:S02]  /*4b60*/  MUFU.RCP R10, R10 ;  /* 0x0000000a000a7308 */ /* 0x001e240000001000 */
[----:B------:R-:W-:-:S04]  /*4b70*/  LOP3.LUT R23, R4, R3, RZ, 0x3c, !PT ;  /* 0x0000000304177212 */ /* 0x000fc800078e3cff */
[----:B------:R-:W-:-:S04]  /*4b80*/  IADD3 R4, PT, PT, R23, R18, RZ ;  /* 0x0000001217047210 */ /* 0x000fc80007ffe0ff */
[----:B------:R-:W-:-:S05]  /*4b90*/  I2FP.F32.U32 R4, R4 ;  /* 0x0000000400047245 */ /* 0x000fca0000201000 */
[----:B------:R-:W-:Y:S01]  /*4ba0*/  FFMA R4, R4, R9, 1.1641532182693481445e-10 ;  /* 0x2f00000004047423 */ /* 0x000fe20000000009 */
[----:B0-----:R-:W-:-:S03]  /*4bb0*/  VIADD R5, R10, 0xffffffe ;  /* 0x0ffffffe0a057836 */ /* 0x001fc60000000000 */
[----:B------:R0:W1:Y:S08]  /*4bc0*/  F2I.TRUNC.NTZ R9, R4 ;  /* 0x0000000400097305 */ /* 0x000070000020f100 */
[----:B------:R-:W2:Y:S01]  /*4bd0*/  F2I.FTZ.U32.TRUNC.NTZ R5, R5 ;  /* 0x0000000500057305 */ /* 0x000ea2000021f000 */
[----:B0-----:R-:W-:Y:S01]  /*4be0*/  IMAD.MOV.U32 R4, RZ, RZ, RZ ;  /* 0x000000ffff047224 */ /* 0x001fe200078e00ff */
[----:B-1----:R-:W-:Y:S01]  /*4bf0*/  ISETP.GE.AND P2, PT, R9, RZ, PT ;  /* 0x000000ff0900720c */ /* 0x002fe20003f46270 */
[----:B--2---:R-:W-:-:S04]  /*4c00*/  IMAD.MOV R10, RZ, RZ, -R5 ;  /* 0x000000ffff0a7224 */ /* 0x004fc800078e0a05 */
[----:B------:R-:W-:Y:S01]  /*4c10*/  IMAD R13, R10, R7, RZ ;  /* 0x000000070a0d7224 */ /* 0x000fe200078e02ff */
[----:B------:R-:W-:-:S03]  /*4c20*/  IABS R10, R9 ;  /* 0x00000009000a7213 */ /* 0x000fc60000000000 */
[----:B------:R-:W-:-:S06]  /*4c30*/  IMAD.HI.U32 R5, R5, R13, R4 ;  /* 0x0000000d05057227 */ /* 0x000fcc00078e0004 */
[----:B------:R-:W-:-:S04]  /*4c40*/  IMAD.HI.U32 R5, R5, R10, RZ ;  /* 0x0000000a05057227 */ /* 0x000fc800078e00ff */
[----:B------:R-:W-:Y:S01]  /*4c50*/  IMAD R4, R5, R12, R10 ;  /* 0x0000000c05047224 */ /* 0x000fe200078e020a */
[----:B------:R-:W-:Y:S01]  /*4c60*/  MOV R5, 0x400 ;  /* 0x0000040000057802 */ /* 0x000fe20000000f00 */
[----:B------:R-:W0:Y:S03]  /*4c70*/  S2R R10, SR_CgaCtaId ;  /* 0x00000000000a7919 */ /* 0x000e260000008800 */
[----:B------:R-:W-:Y:S01]  /*4c80*/  ISETP.GT.U32.AND P0, PT, R7, R4, PT ;  /* 0x000000040700720c */ /* 0x000fe20003f04070 */
[----:B------:R-:W-:-:S12]  /*4c90*/  VIADD R5, R5, 0x38 ;  /* 0x0000003805057836 */ /* 0x000fd80000000000 */
[----:B------:R-:W-:Y:S01]  /*4ca0*/  @!P0 IMAD.IADD R4, R4, 0x1, -R7 ;  /* 0x0000000104048824 */ /* 0x000fe200078e0a07 */
[----:B------:R-:W-:-:S04]  /*4cb0*/  ISETP.NE.AND P0, PT, R0, RZ, PT ;  /* 0x000000ff0000720c */ /* 0x000fc80003f05270 */
[----:B------:R-:W-:Y:S02]  /*4cc0*/  ISETP.GT.U32.AND P1, PT, R7, R4, PT ;  /* 0x000000040700720c */ /* 0x000fe40003f24070 */
[----:B0-----:R-:W-:-:S11]  /*4cd0*/  LEA R5, R10, R5, 0x18 ;  /* 0x000000050a057211 */ /* 0x001fd600078ec0ff */
[----:B------:R-:W-:-:S04]  /*4ce0*/  @!P1 IMAD.IADD R4, R4, 0x1, -R7 ;  /* 0x0000000104049824 */ /* 0x000fc800078e0a07 */
[----:B------:R-:W-:Y:S01]  /*4cf0*/  @!P2 IMAD.MOV R4, RZ, RZ, -R4 ;  /* 0x000000ffff04a224 */ /* 0x000fe200078e0a04 */
[----:B------:R-:W-:Y:S01]  /*4d00*/  @!P0 LOP3.LUT R4, RZ, R0, RZ, 0x33, !PT ;  /* 0x00000000ff048212 */ /* 0x000fe200078e33ff */
[----:B------:R-:W-:-:S04]  /*4d10*/  IMAD R0, R0, 0x4, R5 ;  /* 0x0000000400007824 */ /* 0x000fc800078e0205 */
[----:B------:R-:W-:Y:S02]  /*4d20*/  IMAD R4, R4, 0x4, R5 ;  /* 0x0000000404047824 */ /* 0x000fe400078e0205 */
[----:B------:R-:W-:Y:S01]  /*4d30*/  LDS R5, [R0+-0x4] ;  /* 0xfffffc0000057984 */ /* 0x000fe20000000800 */
[C---:B------:R-:W-:Y:S02]  /*4d40*/  IMAD R10, R35.reuse, 0x4, R0 ;  /* 0x00000004230a7824 */ /* 0x040fe400078e0200 */
[C---:B------:R-:W-:Y:S01]  /*4d50*/  LEA R12, R35.reuse, R4, 0x2 ;  /* 0x00000004230c7211 */ /* 0x040fe200078e10ff */
[----:B------:R-:W0:Y:S01]  /*4d60*/  LDS R7, [R4] ;  /* 0x0000000004077984 */ /* 0x000e220000000800 */
[----:B------:R-:W-:-:S03]  /*4d70*/  IMAD R14, R35, 0x4, R10 ;  /* 0x00000004230e7824 */ /* 0x000fc600078e020a */
[----:B------:R-:W-:Y:S01]  /*4d80*/  IMAD R15, R35, 0x4, R12 ;  /* 0x00000004230f7824 */ /* 0x000fe200078e020c */
[----:B0-----:R-:W-:Y:S04]  /*4d90*/  STS [R0+-0x4], R7 ;  /* 0xfffffc0700007388 */ /* 0x001fe80000000800 */
[----:B------:R-:W-:Y:S04]  /*4da0*/  STS [R4], R5 ;  /* 0x0000000504007388 */ /* 0x000fe80000000800 */
[----:B------:R-:W0:Y:S04]  /*4db0*/  LDS R13, [R12] ;  /* 0x000000000c0d7984 */ /* 0x000e280000000800 */
[----:B------:R-:W1:Y:S04]  /*4dc0*/  LDS R9, [R10+-0x4] ;  /* 0xfffffc000a097984 */ /* 0x000e680000000800 */
[----:B0-----:R-:W-:Y:S04]  /*4dd0*/  STS [R10+-0x4], R13 ;  /* 0xfffffc0d0a007388 */ /* 0x001fe80000000800 */
[----:B-1----:R-:W-:Y:S04]  /*4de0*/  STS [R12], R9 ;  /* 0x000000090c007388 */ /* 0x002fe80000000800 */
[----:B------:R-:W0:Y:S04]  /*4df0*/  LDS R21, [R15] ;  /* 0x000000000f157984 */ /* 0x000e280000000800 */
[----:B------:R-:W1:Y:S04]  /*4e00*/  LDS R20, [R14+-0x4] ;  /* 0xfffffc000e147984 */ /* 0x000e680000000800 */
[----:B0-----:R2:W-:Y:S04]  /*4e10*/  STS [R14+-0x4], R21 ;  /* 0xfffffc150e007388 */ /* 0x0015e80000000800 */
[----:B-1----:R2:W-:Y:S02]  /*4e20*/  STS [R15], R20 ;  /* 0x000000140f007388 */ /* 0x0025e40000000800 */
.L_x_24:
[----:B------:R4:W-:Y:S04]  /*4e30*/  STL.64 [R1+0x10], R16 ;  /* 0x0000101001007387 */ /* 0x0009e80000100a00 */
[----:B------:R4:W-:Y:S04]  /*4e40*/  STL.64 [R1+0x18], R22 ;  /* 0x0000181601007387 */ /* 0x0009e80000100a00 */
[----:B------:R4:W-:Y:S02]  /*4e50*/  STL.64 [R1+0x8], R18 ;  /* 0x0000081201007387 */ /* 0x0009e40000100a00 */
.L_x_21:
[----:B------:R-:W-:Y:S01]  /*4e60*/  UPRMT UR4, UR36, 0x9910, URZ ;  /* 0x0000991024047896 */ /* 0x000fe200080000ff */
[----:B------:R-:W-:Y:S01]  /*4e70*/  PRMT R0, R27, 0x9910, RZ ;  /* 0x000099101b007816 */ /* 0x000fe200000000ff */
[----:B------:R-:W-:Y:S01]  /*4e80*/  UPRMT UR5, UR37, 0x9910, URZ ;  /* 0x0000991025057896 */ /* 0x000fe200080000ff */
[----:B------:R-:W-:-:S03]  /*4e90*/  ISETP.GE.AND P0, PT, R35, 0x1, PT ;  /* 0x000000012300780c */ /* 0x000fc60003f06270 */
[----:B------:R-:W-:Y:S01]  /*4ea0*/  UIADD3 UR4, UPT, UPT, UR4, UR5, URZ ;  /* 0x0000000504047290 */ /* 0x000fe2000fffe0ff */
[----:B------:R-:W-:-:S05]  /*4eb0*/  IMAD.MOV R0, RZ, RZ, -R0 ;  /* 0x000000ffff007224 */ /* 0x000fca00078e0a00 */
[----:B------:R-:W-:-:S13]  /*4ec0*/  ISETP.NE.OR P0, PT, R0, UR4, !P0 ;  /* 0x0000000400007c0c */ /* 0x000fda000c705670 */
[----:B------:R-:W-:Y:S05]  /*4ed0*/  @P0 BRA `(.L_x_20) ;  /* 0x0000000c00d00947 */ /* 0x000fea0003800000 */
[----:B------:R-:W-:Y:S02]  /*4ee0*/  IMAD R0, R35, 0x3, RZ ;  /* 0x0000000323007824 */ /* 0x000fe400078e02ff */
[----:B------:R-:W-:-:S03]  /*4ef0*/  IMAD.MOV.U32 R34, RZ, RZ, RZ ;  /* 0x000000ffff227224 */ /* 0x000fc600078e00ff */
[C---:B------:R-:W-:Y:S02]  /*4f00*/  ISETP.GE.AND P0, PT, R0.reuse, 0x4, PT ;  /* 0x000000040000780c */ /* 0x040fe40003f06270 */
[----:B------:R-:W-:-:S04]  /*4f10*/  VIMNMX R0, PT, PT, R0, 0x1, !PT ;  /* 0x0000000100007848 */ /* 0x000fc80007fe0100 */
[----:B------:R-:W-:-:S07]  /*4f20*/  LOP3.LUT R33, R0, 0x3, RZ, 0xc0, !PT ;  /* 0x0000000300217812 */ /* 0x000fce00078ec0ff */
[----:B------:R-:W-:Y:S05]  /*4f30*/  @!P0 BRA `(.L_x_26) ;  /* 0x0000000800d88947 */ /* 0x000fea0003800000 */
[----:B------:R-:W5:Y:S01]  /*4f40*/  S2UR UR5, SR_CgaCtaId ;  /* 0x00000000000579c3 */ /* 0x000f620000008800 */
[----:B------:R-:W-:Y:S01]  /*4f50*/  UMOV UR4, 0x400 ;  /* 0x0000040000047882 */ /* 0x000fe20000000000 */
[----:B------:R-:W-:Y:S01]  /*4f60*/  LOP3.LUT R34, R0, 0x7ffffffc, RZ, 0xc0, !PT ;  /* 0x7ffffffc00227812 */ /* 0x000fe200078ec0ff */
[----:B------:R-:W-:Y:S01]  /*4f70*/  UIADD3 UR4, UPT, UPT, UR4, 0x38, URZ ;  /* 0x0000003804047890 */ /* 0x000fe2000fffe0ff */
[----:B------:R-:W-:Y:S01]  /*4f80*/  BSSY.RECONVERGENT B6, `(.L_x_26) ;  /* 0x00000b1000067945 */ /* 0x000fe20003800200 */
[----:B------:R-:W-:Y:S01]  /*4f90*/  IMAD.MOV.U32 R32, RZ, RZ, 0x1 ;  /* 0x00000001ff207424 */ /* 0x000fe200078e00ff */
[----:B0-----:R-:W-:Y:S01]  /*4fa0*/  IADD3 R31, PT, PT, -R34, RZ, RZ ;  /* 0x000000ff221f7210 */ /* 0x001fe20007ffe1ff */
[----:B-----5:R-:W-:-:S04]  /*4fb0*/  ULEA UR4, UR5, UR4, 0x18 ;  /* 0x0000000405047291 */ /* 0x020fc8000f8ec0ff */
[----:B------:R-:W-:-:S06]  /*4fc0*/  UIADD3 UR4, UPT, UPT, UR4, 0x8, URZ ;  /* 0x0000000804047890 */ /* 0x000fcc000fffe0ff */
[----:B------:R-:W-:-:S07]  /*4fd0*/  IMAD.U32 R26, RZ, RZ, UR4 ;  /* 0x00000004ff1a7e24 */ /* 0x000fce000f8e00ff */
.L_x_39:
[----:B------:R-:W0:Y:S01]  /*4fe0*/  I2F.U32.RP R3, R35 ;  /* 0x0000002300037306 */ /* 0x000e220000209000 */
[----:B------:R-:W-:Y:S01]  /*4ff0*/  IMAD.MOV R7, RZ, RZ, -R35 ;  /* 0x000000ffff077224 */ /* 0x000fe200078e0a23 */
[----:B------:R-:W-:Y:S01]  /*5000*/  ISETP.NE.U32.AND P1, PT, R35, RZ, PT ;  /* 0x000000ff2300720c */ /* 0x000fe20003f25070 */
[----:B------:R-:W-:Y:S01]  /*5010*/  VIADD R0, R32, 0xffffffff ;  /* 0xffffffff20007836 */ /* 0x000fe20000000000 */
[----:B------:R-:W-:Y:S01]  /*5020*/  BSSY.RECONVERGENT B7, `(.L_x_27) ;  /* 0x000001c000077945 */ /* 0x000fe20003800200 */
[----:B------:R-:W-:-:S03]  /*5030*/  VIADD R31, R31, 0x4 ;  /* 0x000000041f1f7836 */ /* 0x000fc60000000000 */
[----:B0-----:R-:W0:Y:S02]  /*5040*/  MUFU.RCP R3, R3 ;  /* 0x0000000300037308 */ /* 0x001e240000001000 */
[----:B0-----:R-:W-:-:S06]  /*5050*/  VIADD R4, R3, 0xffffffe ;  /* 0x0ffffffe03047836 */ /* 0x001fcc0000000000 */
[----:B------:R0:W5:Y:S02]  /*5060*/  F2I.FTZ.U32.TRUNC.NTZ R5, R4 ;  /* 0x0000000400057305 */ /* 0x000164000021f000 */
[----:B0-----:R-:W-:Y:S02]  /*5070*/  IMAD.MOV.U32 R4, RZ, RZ, RZ ;  /* 0x000000ffff047224 */ /* 0x001fe400078e00ff */
[----:B-----5:R-:W-:-:S04]  /*5080*/  IMAD R7, R7, R5, RZ ;  /* 0x0000000507077224 */ /* 0x020fc800078e02ff */
[----:B------:R-:W-:-:S06]  /*5090*/  IMAD.HI.U32 R5, R5, R7, R4 ;  /* 0x0000000705057227 */ /* 0x000fcc00078e0004 */
[----:B------:R-:W-:-:S04]  /*50a0*/  IMAD.HI.U32 R5, R5, R0, RZ ;  /* 0x0000000005057227 */ /* 0x000fc800078e00ff */
[----:B------:R-:W-:-:S04]  /*50b0*/  IMAD.MOV R5, RZ, RZ, -R5 ;  /* 0x000000ffff057224 */ /* 0x000fc800078e0a05 */
[----:B------:R-:W-:-:S05]  /*50c0*/  IMAD R0, R35, R5, R0 ;  /* 0x0000000523007224 */ /* 0x000fca00078e0200 */
[----:B------:R-:W-:-:S13]  /*50d0*/  ISETP.GE.U32.AND P0, PT, R0, R35, PT ;  /* 0x000000230000720c */ /* 0x000fda0003f06070 */
[----:B------:R-:W-:-:S05]  /*50e0*/  @P0 IMAD.IADD R0, R0, 0x1, -R35 ;  /* 0x0000000100000824 */ /* 0x000fca00078e0a23 */
[----:B------:R-:W-:-:S13]  /*50f0*/  ISETP.GE.U32.AND P0, PT, R0, R35, PT ;  /* 0x000000230000720c */ /* 0x000fda0003f06070 */
[----:B------:R-:W-:Y:S01]  /*5100*/  @P0 IMAD.IADD R0, R0, 0x1, -R35 ;  /* 0x0000000100000824 */ /* 0x000fe200078e0a23 */
[----:B------:R-:W-:Y:S02]  /*5110*/  @!P1 LOP3.LUT R0, RZ, R35, RZ, 0x33, !PT ;  /* 0x00000023ff009212 */ /* 0x000fe400078e33ff */
[----:B------:R-:W-:Y:S02]  /*5120*/  ISETP.NE.AND P1, PT, R31, RZ, PT ;  /* 0x000000ff1f00720c */ /* 0x000fe40003f25270 */
[----:B------:R-:W-:Y:S02]  /*5130*/  ISETP.NE.AND P0, PT, R0, RZ, PT ;  /* 0x000000ff0000720c */ /* 0x000fe40003f05270 */
[----:B------:R-:W-:-:S11]  /*5140*/  P2R R36, PR, RZ, 0x2 ;  /* 0x00000002ff247803 */ /* 0x000fd60000000000 */
[----:B------:R-:W-:Y:S05]  /*5150*/  @P0 BRA `(.L_x_28) ;  /* 0x0000000000200947 */ /* 0x000fea0003800000 */
[----:B------:R-:W-:Y:S01]  /*5160*/  MOV R8, 0x0 ;  /* 0x0000000000087802 */ /* 0x000fe20000000f00 */
[----:B------:R-:W0:Y:S01]  /*5170*/  LDCU.64 UR4, c[0x4][0x48] ;  /* 0x01000900ff0477ac */ /* 0x000e220008000a00 */
[----:B------:R-:W-:-:S04]  /*5180*/  CS2R R6, SRZ ;  /* 0x0000000000067805 */ /* 0x000fc8000001ff00 */
[----:B------:R-:W1:Y:S01]  /*5190*/  LDC.64 R8, c[0x4][R8] ;  /* 0x0100000008087b82 */ /* 0x000e620000000a00 */
[----:B0-----:R-:W-:Y:S01]  /*51a0*/  IMAD.U32 R4, RZ, RZ, UR4 ;  /* 0x00000004ff047e24 */ /* 0x001fe2000f8e00ff */
[----:B------:R-:W-:-:S07]  /*51b0*/  MOV R5, UR5 ;  /* 0x0000000500057c02 */ /* 0x000fce0008000f00 */
[----:B--2---:R-:W-:-:S07]  /*51c0*/  LEPC R20, `(.L_x_28) ;  /* 0x000000001014794e */ /* 0x004fce0000000000 */
[----:B-1-34-:R-:W-:Y:S05]  /*51d0*/  CALL.ABS.NOINC R8 ;  /* 0x0000000008007343 */ /* 0x01afea0003c00000 */
.L_x_28:
[----:B------:R-:W-:Y:S05]  /*51e0*/  BSYNC.RECONVERGENT B7 ;  /* 0x0000000000077941 */ /* 0x000fea0003800200 */
.L_x_27:
[----:B------:R-:W0:Y:S01]  /*51f0*/  LDS R10, [R26+-0x8] ;  /* 0xfffff8001a0a7984 */ /* 0x000e220000000800 */
[----:B------:R-:W-:Y:S01]  /*5200*/  MOV R25, 0x0 ;  /* 0x0000000000197802 */ /* 0x000fe20000000f00 */
[----:B------:R-:W5:Y:S01]  /*5210*/  LDCU.64 UR4, c[0x4][0x50] ;  /* 0x01000a00ff0477ac */ /* 0x000f620008000a00 */
[----:B------:R-:W-:Y:S02]  /*5220*/  IMAD.MOV.U32 R6, RZ, RZ, R24 ;  /* 0x000000ffff067224 */ /* 0x000fe400078e0018 */
[----:B------:R0:W1:Y:S01]  /*5230*/  LDC.64 R8, c[0x4][R25] ;  /* 0x0100000019087b82 */ /* 0x0000620000000a00 */
[----:B------:R-:W-:Y:S02]  /*5240*/  IMAD.MOV.U32 R7, RZ, RZ, R2 ;  /* 0x000000ffff077224 */ /* 0x000fe400078e0002 */
[----:B-----5:R-:W-:Y:S02]  /*5250*/  IMAD.U32 R4, RZ, RZ, UR4 ;  /* 0x00000004ff047e24 */ /* 0x020fe4000f8e00ff */
[----:B------:R-:W-:Y:S01]  /*5260*/  IMAD.U32 R5, RZ, RZ, UR5 ;  /* 0x00000005ff057e24 */ /* 0x000fe2000f8e00ff */
[----:B0-----:R-:W0:Y:S02]  /*5270*/  F2F.F64.F32 R10, R10 ;  /* 0x0000000a000a7310 */ /* 0x001e240000201800 */
[----:B01----:R0:W-:Y:S04]  /*5280*/  STL.64 [R1], R10 ;  /* 0x0000000a01007387 */ /* 0x0031e80000100a00 */
[----:B--2---:R-:W-:-:S07]  /*5290*/  LEPC R20, `(.L_x_29) ;  /* 0x000000001014794e */ /* 0x004fce0000000000 */
[----:B0--34-:R-:W-:Y:S05]  /*52a0*/  CALL.ABS.NOINC R8 ;  /* 0x0000000008007343 */ /* 0x019fea0003c00000 */
.L_x_29:
[----:B------:R-:W0:Y:S01]  /*52b0*/  I2F.U32.RP R3, R35 ;  /* 0x0000002300037306 */ /* 0x000e220000209000 */
[----:B------:R-:W-:Y:S01]  /*52c0*/  IMAD.MOV R7, RZ, RZ, -R35 ;  /* 0x000000ffff077224 */ /* 0x000fe200078e0a23 */
[----:B------:R-:W-:Y:S01]  /*52d0*/  ISETP.NE.U32.AND P1, PT, R35, RZ, PT ;  /* 0x000000ff2300720c */ /* 0x000fe20003f25070 */
[----:B------:R-:W-:Y:S05]  /*52e0*/  BSSY.RECONVERGENT B7, `(.L_x_30) ;  /* 0x0000018000077945 */ /* 0x000fea0003800200 */
[----:B0-----:R-:W0:Y:S02]  /*52f0*/  MUFU.RCP R3, R3 ;  /* 0x0000000300037308 */ /* 0x001e240000001000 */
[----:B0-----:R-:W-:-:S06]  /*5300*/  VIADD R4, R3, 0xffffffe ;  /* 0x0ffffffe03047836 */ /* 0x001fcc0000000000 */
[----:B------:R0:W1:Y:S02]  /*5310*/  F2I.FTZ.U32.TRUNC.NTZ R5, R4 ;  /* 0x0000000400057305 */ /* 0x000064000021f000 */
[----:B0-----:R-:W-:Y:S02]  /*5320*/  IMAD.MOV.U32 R4, RZ, RZ, RZ ;  /* 0x000000ffff047224 */ /* 0x001fe400078e00ff */
[----:B-1----:R-:W-:-:S04]  /*5330*/  IMAD R7, R7, R5, RZ ;  /* 0x0000000507077224 */ /* 0x002fc800078e02ff */
        /* <DEDUP_REMOVED lines=8> */
[----:B------:R-:W-:-:S04]  /*53c0*/  @!P1 LOP3.LUT R0, RZ, R35, RZ, 0x33, !PT ;  /* 0x00000023ff009212 */ /* 0x000fc800078e33ff */
[----:B------:R-:W-:-:S13]  /*53d0*/  ISETP.NE.AND P0, PT, R0, RZ, PT ;  /* 0x000000ff0000720c */ /* 0x000fda0003f05270 */
[----:B------:R-:W-:Y:S05]  /*53e0*/  @P0 BRA `(.L_x_31) ;  /* 0x00000000001c0947 */ /* 0x000fea0003800000 */
[----:B------:R0:W1:Y:S01]  /*53f0*/  LDC.64 R8, c[0x4][R25] ;  /* 0x0100000019087b82 */ /* 0x0000620000000a00 */
[----:B------:R-:W2:Y:S01]  /*5400*/  LDCU.64 UR4, c[0x4][0x48] ;  /* 0x01000900ff0477ac */ /* 0x000ea20008000a00 */
[----:B------:R-:W-:Y:S02]  /*5410*/  CS2R R6, SRZ ;  /* 0x0000000000067805 */ /* 0x000fe4000001ff00 */
[----:B--2---:R-:W-:Y:S01]  /*5420*/  MOV R4, UR4 ;  /* 0x0000000400047c02 */ /* 0x004fe20008000f00 */
[----:B0-----:R-:W-:-:S07]  /*5430*/  IMAD.U32 R5, RZ, RZ, UR5 ;  /* 0x00000005ff057e24 */ /* 0x001fce000f8e00ff */
[----:B------:R-:W-:-:S07]  /*5440*/  LEPC R20, `(.L_x_31) ;  /* 0x000000001014794e */ /* 0x000fce0000000000 */
[----:B-1----:R-:W-:Y:S05]  /*5450*/  CALL.ABS.NOINC R8 ;  /* 0x0000000008007343 */ /* 0x002fea0003c00000 */
.L_x_31:
[----:B------:R-:W-:Y:S05]  /*5460*/  BSYNC.RECONVERGENT B7 ;  /* 0x0000000000077941 */ /* 0x000fea0003800200 */
.L_x_30:
[----:B------:R-:W0:Y:S01]  /*5470*/  LDS R10, [R26+-0x4] ;  /* 0xfffffc001a0a7984 */ /* 0x000e220000000800 */
[----:B------:R-:W-:Y:S01]  /*5480*/  MOV R25, 0x0 ;  /* 0x0000000000197802 */ /* 0x000fe20000000f00 */
[----:B------:R-:W1:Y:S01]  /*5490*/  LDCU.64 UR4, c[0x4][0x50] ;  /* 0x01000a00ff0477ac */ /* 0x000e620008000a00 */
[----:B------:R-:W-:Y:S02]  /*54a0*/  IMAD.MOV.U32 R6, RZ, RZ, R24 ;  /* 0x000000ffff067224 */ /* 0x000fe400078e0018 */
[----:B------:R2:W3:Y:S01]  /*54b0*/  LDC.64 R8, c[0x4][R25] ;  /* 0x0100000019087b82 */ /* 0x0004e20000000a00 */
[----:B------:R-:W-:Y:S02]  /*54c0*/  IMAD.MOV.U32 R7, RZ, RZ, R2 ;  /* 0x000000ffff077224 */ /* 0x000fe400078e0002 */
[----:B-1----:R-:W-:Y:S02]  /*54d0*/  IMAD.U32 R4, RZ, RZ, UR4 ;  /* 0x00000004ff047e24 */ /* 0x002fe4000f8e00ff */
[----:B------:R-:W-:Y:S01]  /*54e0*/  IMAD.U32 R5, RZ, RZ, UR5 ;  /* 0x00000005ff057e24 */ /* 0x000fe2000f8e00ff */
[----:B0-----:R-:W0:Y:S02]  /*54f0*/  F2F.F64.F32 R10, R10 ;  /* 0x0000000a000a7310 */ /* 0x001e240000201800 */
[----:B0--3--:R2:W-:Y:S04]  /*5500*/  STL.64 [R1], R10 ;  /* 0x0000000a01007387 */ /* 0x0095e80000100a00 */
[----:B------:R-:W-:-:S07]  /*5510*/  LEPC R20, `(.L_x_32) ;  /* 0x000000001014794e */ /* 0x000fce0000000000 */
[----:B--2---:R-:W-:Y:S05]  /*5520*/  CALL.ABS.NOINC R8 ;  /* 0x0000000008007343 */ /* 0x004fea0003c00000 */
.L_x_32:
[----:B------:R-:W0:Y:S01]  /*5530*/  I2F.U32.RP R6, R35 ;  /* 0x0000002300067306 */ /* 0x000e220000209000 */
[----:B------:R-:W-:Y:S01]  /*5540*/  IMAD.MOV R3, RZ, RZ, -R35 ;  /* 0x000000ffff037224 */ /* 0x000fe200078e0a23 */
[----:B------:R-:W-:Y:S01]  /*5550*/  ISETP.NE.U32.AND P1, PT, R35, RZ, PT ;  /* 0x000000ff2300720c */ /* 0x000fe20003f25070 */
[----:B------:R-:W-:Y:S01]  /*5560*/  VIADD R0, R32, 0x1 ;  /* 0x0000000120007836 */ /* 0x000fe20000000000 */
[----:B------:R-:W-:Y:S04]  /*5570*/  BSSY.RECONVERGENT B7, `(.L_x_33) ;  /* 0x0000018000077945 */ /* 0x000fe80003800200 */
        /* <DEDUP_REMOVED lines=10> */
[----:B------:R-:W-:-:S04]  /*5620*/  @P0 IADD3 R0, PT, PT, -R35, R0, RZ ;  /* 0x0000000023000210 */ /* 0x000fc80007ffe1ff */
[----:B------:R-:W-:-:S13]  /*5630*/  ISETP.GE.U32.AND P0, PT, R0, R35, PT ;  /* 0x000000230000720c */ /* 0x000fda0003f06070 */
[----:B------:R-:W-:Y:S01]  /*5640*/  @P0 IMAD.IADD R0, R0, 0x1, -R35 ;  /* 0x0000000100000824 */ /* 0x000fe200078e0a23 */
[----:B------:R-:W-:-:S04]  /*5650*/  @!P1 LOP3.LUT R0, RZ, R35, RZ, 0x33, !PT ;  /* 0x00000023ff009212 */ /* 0x000fc800078e33ff */
[----:B------:R-:W-:-:S13]  /*5660*/  ISETP.NE.AND P0, PT, R0, RZ, PT ;  /* 0x000000ff0000720c */ /* 0x000fda0003f05270 */
[----:B------:R-:W-:Y:S05]  /*5670*/  @P0 BRA `(.L_x_34) ;  /* 0x00000000001c0947 */ /* 0x000fea0003800000 */
[----:B------:R0:W1:Y:S01]  /*5680*/  LDC.64 R8, c[0x4][R25] ;  /* 0x0100000019087b82 */ /* 0x0000620000000a00 */
[----:B------:R-:W2:Y:S01]  /*5690*/  LDCU.64 UR4, c[0x4][0x48] ;  /* 0x01000900ff0477ac */ /* 0x000ea20008000a00 */
[----:B------:R-:W-:Y:S01]  /*56a0*/  CS2R R6, SRZ ;  /* 0x0000000000067805 */ /* 0x000fe2000001ff00 */
[----:B--2---:R-:W-:Y:S02]  /*56b0*/  IMAD.U32 R4, RZ, RZ, UR4 ;  /* 0x00000004ff047e24 */ /* 0x004fe4000f8e00ff */
[----:B0-----:R-:W-:-:S07]  /*56c0*/  IMAD.U32 R5, RZ, RZ, UR5 ;  /* 0x00000005ff057e24 */ /* 0x001fce000f8e00ff */
[----:B------:R-:W-:-:S07]  /*56d0*/  LEPC R20, `(.L_x_34) ;  /* 0x000000001014794e */ /* 0x000fce0000000000 */
[----:B-1----:R-:W-:Y:S05]  /*56e0*/  CALL.ABS.NOINC R8 ;  /* 0x0000000008007343 */ /* 0x002fea0003c00000 */
.L_x_34:
[----:B------:R-:W-:Y:S05]  /*56f0*/  BSYNC.RECONVERGENT B7 ;  /* 0x0000000000077941 */ /* 0x000fea0003800200 */
.L_x_33:
[----:B------:R-:W0:Y:S01]  /*5700*/  LDS R10, [R26] ;  /* 0x000000001a0a7984 */ /* 0x000e220000000800 */
        /* <DEDUP_REMOVED lines=11> */
.L_x_35:
[----:B------:R-:W0:Y:S01]  /*57c0*/  I2F.U32.RP R6, R35 ;  /* 0x0000002300067306 */ /* 0x000e220000209000 */
[----:B------:R-:W-:Y:S01]  /*57d0*/  IMAD.MOV R3, RZ, RZ, -R35 ;  /* 0x000000ffff037224 */ /* 0x000fe200078e0a23 */
[----:B------:R-:W-:Y:S01]  /*57e0*/  IADD3 R0, PT, PT, R32, 0x2, RZ ;  /* 0x0000000220007810 */ /* 0x000fe20007ffe0ff */
[----:B------:R-:W-:Y:S01]  /*57f0*/  BSSY.RECONVERGENT B7, `(.L_x_36) ;  /* 0x0000019000077945 */ /* 0x000fe20003800200 */
[----:B------:R-:W-:-:S04]  /*5800*/  ISETP.NE.U32.AND P1, PT, R35, RZ, PT ;  /* 0x000000ff2300720c */ /* 0x000fc80003f25070 */
        /* <DEDUP_REMOVED lines=23> */
.L_x_37:
[----:B------:R-:W-:Y:S05]  /*5980*/  BSYNC.RECONVERGENT B7 ;  /* 0x0000000000077941 */ /* 0x000fea0003800200 */
.L_x_36:
[----:B------:R-:W0:Y:S01]  /*5990*/  LDS R10, [R26+0x4] ;  /* 0x000004001a0a7984 */ /* 0x000e220000000800 */
[----:B------:R-:W-:Y:S01]  /*59a0*/  MOV R8, 0x0 ;  /* 0x0000000000087802 */ /* 0x000fe20000000f00 */
[----:B------:R-:W1:Y:S01]  /*59b0*/  LDCU.64 UR4, c[0x4][0x50] ;  /* 0x01000a00ff0477ac */ /* 0x000e620008000a00 */
[----:B------:R-:W-:Y:S02]  /*59c0*/  IMAD.MOV.U32 R6, RZ, RZ, R24 ;  /* 0x000000ffff067224 */ /* 0x000fe400078e0018 */
[----:B------:R-:W-:Y:S02]  /*59d0*/  IMAD.MOV.U32 R7, RZ, RZ, R2 ;  /* 0x000000ffff077224 */ /* 0x000fe400078e0002 */
[----:B------:R-:W2:Y:S01]  /*59e0*/  LDC.64 R8, c[0x4][R8] ;  /* 0x0100000008087b82 */ /* 0x000ea20000000a00 */
[----:B-1----:R-:W-:Y:S02]  /*59f0*/  IMAD.U32 R4, RZ, RZ, UR4 ;  /* 0x00000004ff047e24 */ /* 0x002fe4000f8e00ff */
[----:B------:R-:W-:Y:S01]  /*5a00*/  IMAD.U32 R5, RZ, RZ, UR5 ;  /* 0x00000005ff057e24 */ /* 0x000fe2000f8e00ff */
[----:B0-----:R-:W0:Y:S02]  /*5a10*/  F2F.F64.F32 R10, R10 ;  /* 0x0000000a000a7310 */ /* 0x001e240000201800 */
[----:B0-2---:R0:W-:Y:S04]  /*5a20*/  STL.64 [R1], R10 ;  /* 0x0000000a01007387 */ /* 0x0051e80000100a00 */
[----:B------:R-:W-:-:S07]  /*5a30*/  LEPC R20, `(.L_x_38) ;  /* 0x000000001014794e */ /* 0x000fce0000000000 */
[----:B0-----:R-:W-:Y:S05]  /*5a40*/  CALL.ABS.NOINC R8 ;  /* 0x0000000008007343 */ /* 0x001fea0003c00000 */
.L_x_38:
[----:B------:R-:W-:Y:S01]  /*5a50*/  ISETP.NE.AND P6, PT, R36, RZ, PT ;  /* 0x000000ff2400720c */ /* 0x000fe20003fc5270 */
[----:B------:R-:W-:Y:S01]  /*5a60*/  VIADD R32, R32, 0x4 ;  /* 0x0000000420207836 */ /* 0x000fe20000000000 */
[----:B------:R-:W-:-:S11]  /*5a70*/  IADD3 R26, PT, PT, R26, 0x10, RZ ;  /* 0x000000101a1a7810 */ /* 0x000fd60007ffe0ff */
[----:B------:R-:W-:Y:S05]  /*5a80*/  @P6 BRA `(.L_x_39) ;  /* 0xfffffff400546947 */ /* 0x000fea000383ffff */
[----:B------:R-:W-:Y:S05]  /*5a90*/  BSYNC.RECONVERGENT B6 ;  /* 0x0000000000067941 */ /* 0x000fea0003800200 */
.L_x_26:
[----:B------:R-:W-:-:S13]  /*5aa0*/  ISETP.NE.AND P0, PT, R33, RZ, PT ;  /* 0x000000ff2100720c */ /* 0x000fda0003f05270 */
[----:B------:R-:W-:Y:S05]  /*5ab0*/  @!P0 BRA `(.L_x_20) ;  /* 0x0000000000d88947 */ /* 0x000fea0003800000 */
[----:B------:R-:W5:Y:S01]  /*5ac0*/  S2UR UR5, SR_CgaCtaId ;  /* 0x00000000000579c3 */ /* 0x000f620000008800 */
[----:B------:R-:W-:Y:S01]  /*5ad0*/  UMOV UR4, 0x400 ;  /* 0x0000040000047882 */ /* 0x000fe20000000000 */
[----:B------:R-:W-:Y:S01]  /*5ae0*/  IMAD.MOV R33, RZ, RZ, -R33 ;  /* 0x000000ffff217224 */ /* 0x000fe200078e0a21 */
[----:B------:R-:W-:-:S04]  /*5af0*/  UIADD3 UR4, UPT, UPT, UR4, 0x38, URZ ;  /* 0x0000003804047890 */ /* 0x000fc8000fffe0ff */
[----:B-----5:R-:W-:-:S06]  /*5b00*/  ULEA UR4, UR5, UR4, 0x18 ;  /* 0x0000000405047291 */ /* 0x020fcc000f8ec0ff */
[----:B0-----:R-:W-:-:S07]  /*5b10*/  LEA R25, R34, UR4, 0x2 ;  /* 0x0000000422197c11 */ /* 0x001fce000f8e10ff */
.L_x_43:
[----:B------:R-:W0:Y:S01]  /*5b20*/  I2F.U32.RP R3, R35 ;  /* 0x0000002300037306 */ /* 0x000e220000209000 */
[----:B------:R-:W-:Y:S01]  /*5b30*/  IMAD.MOV R7, RZ, RZ, -R35 ;  /* 0x000000ffff077224 */ /* 0x000fe200078e0a23 */
[----:B------:R-:W-:Y:S01]  /*5b40*/  ISETP.NE.U32.AND P1, PT, R35, RZ, PT ;  /* 0x000000ff2300720c */ /* 0x000fe20003f25070 */
[----:B------:R-:W-:Y:S01]  /*5b50*/  VIADD R33, R33, 0x1 ;  /* 0x0000000121217836 */ /* 0x000fe20000000000 */
[----:B------:R-:W-:Y:S04]  /*5b60*/  BSSY.RECONVERGENT B6, `(.L_x_40) ;  /* 0x000001b000067945 */ /* 0x000fe80003800200 */
        /* <DEDUP_REMOVED lines=22> */
[----:B0-----:R-:W-:Y:S02]  /*5cd0*/  IMAD.U32 R4, RZ, RZ, UR4 ;  /* 0x00000004ff047e24 */ /* 0x001fe4000f8e00ff */
[----:B------:R-:W-:-:S07]  /*5ce0*/  IMAD.U32 R5, RZ, RZ, UR5 ;  /* 0x00000005ff057e24 */ /* 0x000fce000f8e00ff */
[----:B--2---:R-:W-:-:S07]  /*5cf0*/  LEPC R20, `(.L_x_41) ;  /* 0x000000001014794e */ /* 0x004fce0000000000 */
[----:B-1-34-:R-:W-:Y:S05]  /*5d00*/  CALL.ABS.NOINC R8 ;  /* 0x0000000008007343 */ /* 0x01afea0003c00000 */
.L_x_41:
[----:B------:R-:W-:Y:S05]  /*5d10*/  BSYNC.RECONVERGENT B6 ;  /* 0x0000000000067941 */ /* 0x000fea0003800200 */
.L_x_40:
[----:B------:R-:W0:Y:S01]  /*5d20*/  LDS R0, [R25] ;  /* 0x0000000019007984 */ /* 0x000e220000000800 */
[----:B------:R-:W-:Y:S01]  /*5d30*/  MOV R8, 0x0 ;  /* 0x0000000000087802 */ /* 0x000fe20000000f00 */
[----:B------:R-:W5:Y:S01]  /*5d40*/  LDCU.64 UR4, c[0x4][0x50] ;  /* 0x01000a00ff0477ac */ /* 0x000f620008000a00 */
[----:B------:R-:W-:Y:S02]  /*5d50*/  IMAD.MOV.U32 R6, RZ, RZ, R24 ;  /* 0x000000ffff067224 */ /* 0x000fe400078e0018 */
[----:B------:R-:W-:Y:S02]  /*5d60*/  IMAD.MOV.U32 R7, RZ, RZ, R2 ;  /* 0x000000ffff077224 */ /* 0x000fe400078e0002 */
[----:B------:R-:W1:Y:S01]  /*5d70*/  LDC.64 R8, c[0x4][R8] ;  /* 0x0100000008087b82 */ /* 0x000e620000000a00 */
[----:B-----5:R-:W-:Y:S01]  /*5d80*/  MOV R4, UR4 ;  /* 0x0000000400047c02 */ /* 0x020fe20008000f00 */
[----:B------:R-:W-:Y:S01]  /*5d90*/  IMAD.U32 R5, RZ, RZ, UR5 ;  /* 0x00000005ff057e24 */ /* 0x000fe2000f8e00ff */
[----:B0-----:R-:W0:Y:S02]  /*5da0*/  F2F.F64.F32 R10, R0 ;  /* 0x00000000000a7310 */ /* 0x001e240000201800 */
[----:B01----:R0:W-:Y:S04]  /*5db0*/  STL.64 [R1], R10 ;  /* 0x0000000a01007387 */ /* 0x0031e80000100a00 */
[----:B--2---:R-:W-:-:S07]  /*5dc0*/  LEPC R20, `(.L_x_42) ;  /* 0x000000001014794e */ /* 0x004fce0000000000 */
[----:B0--34-:R-:W-:Y:S05]  /*5dd0*/  CALL.ABS.NOINC R8 ;  /* 0x0000000008007343 */ /* 0x019fea0003c00000 */
.L_x_42:
[----:B------:R-:W-:Y:S01]  /*5de0*/  ISETP.NE.AND P6, PT, R26, RZ, PT ;  /* 0x000000ff1a00720c */ /* 0x000fe20003fc5270 */
[----:B------:R-:W-:Y:S02]  /*5df0*/  VIADD R34, R34, 0x1 ;  /* 0x0000000122227836 */ /* 0x000fe40000000000 */
[----:B------:R-:W-:-:S10]  /*5e00*/  VIADD R25, R25, 0x4 ;  /* 0x0000000419197836 */ /* 0x000fd40000000000 */
[----:B------:R-:W-:Y:S05]  /*5e10*/  @P6 BRA `(.L_x_43) ;  /* 0xfffffffc00406947 */ /* 0x000fea000383ffff */
.L_x_20:
[----:B------:R-:W-:Y:S05]  /*5e20*/  BSYNC.RECONVERGENT B8 ;  /* 0x0000000000087941 */ /* 0x000fea0003800200 */
.L_x_19:
[----:B------:R-:W-:Y:S02]  /*5e30*/  IMAD.MOV.U32 R3, RZ, RZ, RZ ;  /* 0x000000ffff037224 */ /* 0x000fe400078e00ff */
[----:B0-----:R-:W-:Y:S02]  /*5e40*/  IMAD.MOV.U32 R8, RZ, RZ, RZ ;  /* 0x000000ffff087224 */ /* 0x001fe400078e00ff */
[----:B------:R-:W-:Y:S02]  /*5e50*/  IMAD.MOV.U32 R26, RZ, RZ, RZ ;  /* 0x000000ffff1a7224 */ /* 0x000fe400078e00ff */
[----:B------:R-:W-:-:S07]  /*5e60*/  IMAD.MOV.U32 R10, RZ, RZ, RZ ;  /* 0x000000ffff0a7224 */ /* 0x000fce00078e00ff */
.L_x_74:
[----:B0-----:R-:W0:Y:S01]  /*5e70*/  S2R R6, SR_CgaCtaId ;  /* 0x0000000000067919 */ /* 0x001e220000008800 */
[----:B------:R-:W-:Y:S02]  /*5e80*/  MOV R5, 0x400 ;  /* 0x0000040000057802 */ /* 0x000fe40000000f00 */
[----:B------:R-:W-:-:S03]  /*5e90*/  ISETP.NE.AND P0, PT, R30, RZ, PT ;  /* 0x000000ff1e00720c */ /* 0x000fc60003f05270 */
[----:B------:R-:W-:Y:S01]  /*5ea0*/  VIADD R25, R5, 0x38 ;  /* 0x0000003805197836 */ /* 0x000fe20000000000 */
[----:B0-----:R-:W-:-:S04]  /*5eb0*/  LEA R4, R6, R5, 0x18 ;  /* 0x0000000506047211 */ /* 0x001fc800078ec0ff */
[----:B------:R-:W-:Y:S01]  /*5ec0*/  LEA R25, R6, R25, 0x18 ;  /* 0x0000001906197211 */ /* 0x000fe200078ec0ff */
[----:B------:R-:W0:Y:S03]  /*5ed0*/  LDS R0, [R4+0x2d4c] ;  /* 0x002d4c0004007984 */ /* 0x000e260000000800 */
[----:B------:R-:W-:-:S05]  /*5ee0*/  LEA R9, R10, R25, 0x2 ;  /* 0x000000190a097211 */ /* 0x000fca00078e10ff */
[----:B------:R0:W1:Y:S02]  /*5ef0*/  LDS R6, [R9] ;  /* 0x0000000009067984 */ /* 0x0000640000000800 */
[----:B0-----:R-:W-:-:S04]  /*5f00*/  IMAD R7, R0, 0x4, R9 ;  /* 0x0000000400077824 */ /* 0x001fc800078e0209 */
[----:B------:R-:W-:Y:S02]  /*5f10*/  IMAD R11, R0, 0x4, R7 ;  /* 0x00000004000b7824 */ /* 0x000fe400078e0207 */
[----:B------:R-:W0:Y:S04]  /*5f20*/  LDS R7, [R7] ;  /* 0x0000000007077984 */ /* 0x000e280000000800 */
[----:B------:R-:W0:Y:S01]  /*5f30*/  LDS R11, [R11] ;  /* 0x000000000b0b7984 */ /* 0x000e220000000800 */
[----:B-1----:R-:W-:Y:S05]  /*5f40*/  @P0 BRA `(.L_x_44) ;  /* 0x00000010003c0947 */ /* 0x002fea0003800000 */
[----:B------:R-:W-:Y:S01]  /*5f50*/  ISETP.NE.AND P0, PT, R3, 0x1, PT ;  /* 0x000000010300780c */ /* 0x000fe20003f05270 */
[----:B------:R-:W-:Y:S01]  /*5f60*/  BSSY.RECONVERGENT B0, `(.L_x_45) ;  /* 0x000004c000007945 */ /* 0x000fe20003800200 */
[----:B--2---:R-:W-:Y:S02]  /*5f70*/  IMAD.MOV.U32 R21, RZ, RZ, R23 ;  /* 0x000000ffff157224 */ /* 0x004fe400078e0017 */
[----:B------:R-:W-:Y:S02]  /*5f80*/  IMAD.MOV.U32 R31, RZ, RZ, R22 ;  /* 0x000000ffff1f7224 */ /* 0x000fe400078e0016 */
[----:B------:R-:W-:Y:S02]  /*5f90*/  IMAD.MOV.U32 R20, RZ, RZ, R17 ;  /* 0x000000ffff147224 */ /* 0x000fe400078e0011 */
[----:B------:R-:W-:-:S05]  /*5fa0*/  IMAD.MOV.U32 R5, RZ, RZ, R8 ;  /* 0x000000ffff057224 */ /* 0x000fca00078e0008 */
[----:B------:R-:W-:Y:S05]  /*5fb0*/  @!P0 BRA `(.L_x_46) ;  /* 0x0000000400188947 */ /* 0x000fea0003800000 */
[----:B------:R-:W-:Y:S01]  /*5fc0*/  SHF.R.U32.HI R0, RZ, 0x2, R19 ;  /* 0x00000002ff007819 */ /* 0x000fe20000011613 */
[----:B------:R-:W-:Y:S01]  /*5fd0*/  IMAD.SHL.U32 R5, R23, 0x10, RZ ;  /* 0x0000001017057824 */ /* 0x000fe200078e00ff */
[----:B------:R-:W-:Y:S01]  /*5fe0*/  SHF.R.U32.HI R15, RZ, 0x2, R16 ;  /* 0x00000002ff0f7819 */ /* 0x000fe20000011610 */
[----:B------:R-:W-:Y:S01]  /*5ff0*/  IMAD.MOV.U32 R13, RZ, RZ, 0x3e055027 ;  /* 0x3e055027ff0d7424 */ /* 0x000fe200078e00ff */
[----:B------:R-:W-:Y:S01]  /*6000*/  LOP3.LUT R0, R0, R19, RZ, 0x3c, !PT ;  /* 0x0000001300007212 */ /* 0x000fe200078e3cff */
[----:B------:R-:W-:Y:S01]  /*6010*/  BSSY.RECONVERGENT B1, `(.L_x_47) ;  /* 0x0000038000017945 */ /* 0x000fe20003800200 */
[----:B------:R-:W-:-:S03]  /*6020*/  LOP3.LUT R15, R15, R16, RZ, 0x3c, !PT ;  /* 0x000000100f0f7212 */ /* 0x000fc600078e3cff */
[----:B------:R-:W-:-:S05]  /*6030*/  IMAD.SHL.U32 R4, R0, 0x2, RZ ;  /* 0x0000000200047824 */ /* 0x000fca00078e00ff */
[----:B------:R-:W-:Y:S01]  /*6040*/  LOP3.LUT R4, R0, R4, R5, 0x96, !PT ;  /* 0x0000000400047212 */ /* 0x000fe200078e9605 */
[----:B------:R-:W-:-:S03]  /*6050*/  IMAD.MOV.U32 R5, RZ, RZ, 0x2f800000 ;  /* 0x2f800000ff057424 */ /* 0x000fc600078e00ff */
[----:B------:R-:W-:-:S04]  /*6060*/  LOP3.LUT R31, R4, R23, RZ, 0x3c, !PT ;  /* 0x00000017041f7212 */ /* 0x000fc800078e3cff */
[C---:B------:R-:W-:Y:S01]  /*6070*/  IADD3 R0, PT, PT, R18.reuse, 0x587c5, R31 ;  /* 0x000587c512007810 */ /* 0x040fe20007ffe01f */
[----:B----4-:R-:W-:-:S03]  /*6080*/  VIADD R18, R18, 0xb0f8a ;  /* 0x000b0f8a12127836 */ /* 0x010fc60000000000 */
[----:B------:R-:W-:-:S05]  /*6090*/  I2FP.F32.U32 R0, R0 ;  /* 0x0000000000007245 */ /* 0x000fca0000201000 */
[----:B------:R-:W-:-:S05]  /*60a0*/  FFMA R0, R0, R5, 1.1641532182693481445e-10 ;  /* 0x2f00000000007423 */ /* 0x000fca0000000005 */
[----:B------:R-:W-:-:S13]  /*60b0*/  FSETP.GEU.AND P0, PT, R0, 1.175494350822287508e-38, PT ;  /* 0x008000000000780b */ /* 0x000fda0003f0e000 */
[----:B------:R-:W-:-:S04]  /*60c0*/  @!P0 FMUL R0, R0, 8388608 ;  /* 0x4b00000000008820 */ /* 0x000fc80000400000 */
[----:B------:R-:W-:-:S05]  /*60d0*/  VIADD R4, R0, 0xc0d55555 ;  /* 0xc0d5555500047836 */ /* 0x000fca0000000000 */
[----:B------:R-:W-:-:S04]  /*60e0*/  LOP3.LUT R5, R4, 0xff800000, RZ, 0xc0, !PT ;  /* 0xff80000004057812 */ /* 0x000fc800078ec0ff */
[-C--:B------:R-:W-:Y:S02]  /*60f0*/  IADD3 R4, PT, PT, R0, -R5.reuse, RZ ;  /* 0x8000000500047210 */ /* 0x080fe40007ffe0ff */
[----:B------:R-:W-:-:S03]  /*6100*/  I2FP.F32.S32 R5, R5 ;  /* 0x0000000500057245 */ /* 0x000fc60000201400 */
[----:B------:R-:W-:Y:S01]  /*6110*/  FADD R8, R4, -1 ;  /* 0xbf80000004087421 */ /* 0x000fe20000000000 */
[----:B------:R-:W-:Y:S02]  /*6120*/  FSEL R4, RZ, -23, P0 ;  /* 0xc1b80000ff047808 */ /* 0x000fe40000000000 */
[----:B------:R-:W-:Y:S01]  /*6130*/  ISETP.GT.U32.AND P0, PT, R0, 0x7f7fffff, PT ;  /* 0x7f7fffff0000780c */ /* 0x000fe20003f04070 */
[C---:B------:R-:W-:Y:S02]  /*6140*/  FFMA R13, R8.reuse, -R13, 0.14084610342979431152 ;  /* 0x3e1039f6080d7423 */ /* 0x040fe4000000080d */
[----:B------:R-:W-:Y:S01]  /*6150*/  FFMA R4, R5, 1.1920928955078125e-07, R4 ;  /* 0x3400000005047823 */ /* 0x000fe20000000004 */
[----:B------:R-:W-:Y:S02]  /*6160*/  IMAD.MOV.U32 R5, RZ, RZ, 0x7f800000 ;  /* 0x7f800000ff057424 */ /* 0x000fe400078e00ff */
[----:B------:R-:W-:-:S04]  /*6170*/  FFMA R13, R8, R13, -0.12148627638816833496 ;  /* 0xbdf8cdcc080d7423 */ /* 0x000fc8000000000d */
[----:B------:R-:W-:-:S04]  /*6180*/  FFMA R13, R8, R13, 0.13980610668659210205 ;  /* 0x3e0f2955080d7423 */ /* 0x000fc8000000000d */
[----:B------:R-:W-:-:S04]  /*6190*/  FFMA R13, R8, R13, -0.16684235632419586182 ;  /* 0xbe2ad8b9080d7423 */ /* 0x000fc8000000000d */
[----:B------:R-:W-:-:S04]  /*61a0*/  FFMA R13, R8, R13, 0.20012299716472625732 ;  /* 0x3e4ced0b080d7423 */ /* 0x000fc8000000000d */
[----:B------:R-:W-:-:S04]  /*61b0*/  FFMA R13, R8, R13, -0.24999669194221496582 ;  /* 0xbe7fff22080d7423 */ /* 0x000fc8000000000d */
[----:B------:R-:W-:-:S04]  /*61c0*/  FFMA R13, R8, R13, 0.33333182334899902344 ;  /* 0x3eaaaa78080d7423 */ /* 0x000fc8000000000d */
[----:B------:R-:W-:-:S04]  /*61d0*/  FFMA R13, R8, R13, -0.5 ;  /* 0xbf000000080d7423 */ /* 0x000fc8000000000d */
[----:B------:R-:W-:-:S04]  /*61e0*/  FMUL R13, R8, R13 ;  /* 0x0000000d080d7220 */ /* 0x000fc80000400000 */
[----:B------:R-:W-:-:S04]  /*61f0*/  FFMA R13, R8, R13, R8 ;  /* 0x0000000d080d7223 */ /* 0x000fc80000000008 */
[----:B------:R-:W-:Y:S01]  /*6200*/  FFMA R13, R4, 0.69314718246459960938, R13 ;  /* 0x3f317218040d7823 */ /* 0x000fe2000000000d */
[C---:B------:R-:W-:Y:S01]  /*6210*/  @P0 FFMA R13, R0.reuse, R5, +INF ;  /* 0x7f800000000d0423 */ /* 0x040fe20000000005 */
[----:B------:R-:W-:Y:S01]  /*6220*/  FSETP.NEU.AND P0, PT, R0, RZ, PT ;  /* 0x000000ff0000720b */ /* 0x000fe20003f0d000 */
[----:B------:R-:W-:Y:S02]  /*6230*/  IMAD.SHL.U32 R5, R15, 0x2, RZ ;  /* 0x000000020f057824 */ /* 0x000fe400078e00ff */
[----:B------:R-:W-:Y:S01]  /*6240*/  FMUL R13, R13, -2 ;  /* 0xc00000000d0d7820 */ /* 0x000fe20000400000 */
[----:B------:R-:W-:-:S04]  /*6250*/  IMAD.SHL.U32 R4, R31, 0x10, RZ ;  /* 0x000000101f047824 */ /* 0x000fc800078e00ff */
[----:B------:R-:W-:Y:S02]  /*6260*/  FSEL R13, R13, +INF , P0 ;  /* 0x7f8000000d0d7808 */ /* 0x000fe40000000000 */
[----:B------:R-:W-:-:S03]  /*6270*/  LOP3.LUT R4, R15, R5, R4, 0x96, !PT ;  /* 0x000000050f047212 */ /* 0x000fc600078e9604 */
[----:B------:R-:W-:Y:S01]  /*6280*/  VIADD R5, R13, 0xf3000000 ;  /* 0xf30000000d057836 */ /* 0x000fe20000000000 */
[----:B------:R-:W-:Y:S02]  /*6290*/  LOP3.LUT R21, R4, R31, RZ, 0x3c, !PT ;  /* 0x0000001f04157212 */ /* 0x000fe400078e3cff */
[----:B------:R1:W2:Y:S02]  /*62a0*/  MUFU.RSQ R4, R13 ;  /* 0x0000000d00047308 */ /* 0x0002a40000001400 */
[----:B------:R-:W-:Y:S01]  /*62b0*/  ISETP.GT.U32.AND P0, PT, R5, 0x727fffff, PT ;  /* 0x727fffff0500780c */ /* 0x000fe20003f04070 */
[----:B------:R-:W-:Y:S02]  /*62c0*/  IMAD.IADD R0, R18, 0x1, R21 ;  /* 0x0000000112007824 */ /* 0x000fe400078e0215 */
[----:B------:R-:W-:-:S03]  /*62d0*/  IMAD.MOV.U32 R5, RZ, RZ, 0x30c90fdb ;  /* 0x30c90fdbff057424 */ /* 0x000fc600078e00ff */
[----:B------:R-:W-:-:S05]  /*62e0*/  I2FP.F32.U32 R0, R0 ;  /* 0x0000000000007245 */ /* 0x000fca0000201000 */
[----:B------:R-:W-:Y:S02]  /*62f0*/  FFMA R8, R0, R5, 7.314590599882819788e-10 ;  /* 0x30490fdb00087423 */ /* 0x000fe40000000005 */
[----:B-1----:R-:W-:Y:S05]  /*6300*/  @!P0 BRA `(.L_x_48) ;  /* 0x0000000000108947 */ /* 0x002fea0003800000 */
[----:B------:R-:W-:Y:S01]  /*6310*/  IMAD.MOV.U32 R0, RZ, RZ, R13 ;  /* 0x000000ffff007224 */ /* 0x000fe200078e000d */
[----:B--2---:R-:W-:-:S07]  /*6320*/  MOV R4, 0x6340 ;  /* 0x0000634000047802 */ /* 0x004fce0000000f00 */
[----:B0--3--:R-:W-:Y:S05]  /*6330*/  CALL.REL.NOINC `($__internal_0_$__cuda_sm20_sqrt_rn_f32_slowpath) ;  /* 0x0000002c00587944 */ /* 0x009fea0003c00000 */
[----:B------:R-:W-:Y:S05]  /*6340*/  BRA `(.L_x_49) ;  /* 0x0000000000107947 */ /* 0x000fea0003800000 */
.L_x_48:
[----:B--2---:R-:W-:Y:S01]  /*6350*/  FMUL.FTZ R0, R13, R4 ;  /* 0x000000040d007220 */ /* 0x004fe20000410000 */
[----:B------:R-:W-:-:S03]  /*6360*/  FMUL.FTZ R4, R4, 0.5 ;  /* 0x3f00000004047820 */ /* 0x000fc60000410000 */
[----:B------:R-:W-:-:S04]  /*6370*/  FFMA R5, -R0, R0, R13 ;  /* 0x0000000000057223 */ /* 0x000fc8000000010d */
[----:B------:R-:W-:-:S07]  /*6380*/  FFMA R0, R5, R4, R0 ;  /* 0x0000000405007223 */ /* 0x000fce0000000000 */
.L_x_49:
[----:B------:R-:W-:Y:S05]  /*6390*/  BSYNC.RECONVERGENT B1 ;  /* 0x0000000000017941 */ /* 0x000fea0003800200 */
.L_x_47:
[----:B------:R-:W-:Y:S01]  /*63a0*/  FMUL.RZ R4, R8, 0.15915493667125701904 ;  /* 0x3e22f98308047820 */ /* 0x000fe2000040c000 */
[----:B------:R-:W-:Y:S01]  /*63b0*/  IMAD.MOV.U32 R20, RZ, RZ, R23 ;  /* 0x000000ffff147224 */ /* 0x000fe200078e0017 */
[----:B------:R-:W-:Y:S01]  /*63c0*/  MOV R16, R22 ;  /* 0x0000001600107202 */ /* 0x000fe20000000f00 */
[----:B------:R-:W-:Y:S01]  /*63d0*/  IMAD.MOV.U32 R19, RZ, RZ, R17 ;  /* 0x000000ffff137224 */ /* 0x000fe200078e0011 */
[----:B------:R-:W1:Y:S08]  /*63e0*/  MUFU.SIN R5, R4 ;  /* 0x0000000400057308 */ /* 0x000e700000000400 */
[----:B------:R-:W2:Y:S01]  /*63f0*/  MUFU.COS R13, R4 ;  /* 0x00000004000d7308 */ /* 0x000ea20000000000 */
[-C--:B-1----:R-:W-:Y:S01]  /*6400*/  FMUL R5, R5, R0.reuse ;  /* 0x0000000005057220 */ /* 0x082fe20000400000 */
[----:B--2---:R-:W-:-:S07]  /*6410*/  FMUL R8, R13, R0 ;  /* 0x000000000d087220 */ /* 0x004fce0000400000 */
.L_x_46:
[----:B------:R-:W-:Y:S05]  /*6420*/  BSYNC.RECONVERGENT B0 ;  /* 0x0000000000007941 */ /* 0x000fea0003800200 */
.L_x_45:
[----:B------:R-:W1:Y:S01]  /*6430*/  S2UR UR5, SR_CgaCtaId ;  /* 0x00000000000579c3 */ /* 0x000e620000008800 */
[----:B------:R-:W-:Y:S01]  /*6440*/  ISETP.NE.AND P0, PT, R3, 0x1, PT ;  /* 0x000000010300780c */ /* 0x000fe20003f05270 */
[----:B------:R-:W-:Y:S01]  /*6450*/  UMOV UR4, 0x400 ;  /* 0x0000040000047882 */ /* 0x000fe20000000000 */
[----:B------:R-:W-:Y:S01]  /*6460*/  FFMA R12, R5, 0.5, R6 ;  /* 0x3f000000050c7823 */ /* 0x000fe20000000006 */
[----:B------:R-:W-:Y:S01]  /*6470*/  BSSY.RECONVERGENT B0, `(.L_x_50) ;  /* 0x000004f000007945 */ /* 0x000fe20003800200 */
[----:B------:R-:W-:Y:S02]  /*6480*/  IMAD.MOV.U32 R13, RZ, RZ, R21 ;  /* 0x000000ffff0d7224 */ /* 0x000fe400078e0015 */
[----:B------:R-:W-:Y:S02]  /*6490*/  IMAD.MOV.U32 R15, RZ, RZ, R31 ;  /* 0x000000ffff0f7224 */ /* 0x000fe400078e001f */
[----:B------:R-:W-:Y:S02]  /*64a0*/  IMAD.MOV.U32 R14, RZ, RZ, R20 ;  /* 0x000000ffff0e7224 */ /* 0x000fe400078e0014 */
[----:B------:R-:W-:Y:S01]  /*64b0*/  IMAD.MOV.U32 R0, RZ, RZ, R8 ;  /* 0x000000ffff007224 */ /* 0x000fe200078e0008 */
[----:B-1----:R-:W-:-:S09]  /*64c0*/  ULEA UR4, UR5, UR4, 0x18 ;  /* 0x0000000405047291 */ /* 0x002fd2000f8ec0ff */
[----:B------:R1:W-:Y:S01]  /*64d0*/  STS [UR4+0x2d50], R12 ;  /* 0x002d500cff007988 */ /* 0x0003e20008000804 */
[----:B------:R-:W-:Y:S05]  /*64e0*/  @P0 BRA `(.L_x_51) ;  /* 0x00000004001c0947 */ /* 0x000fea0003800000 */
[----:B------:R-:W-:Y:S01]  /*64f0*/  SHF.R.U32.HI R0, RZ, 0x2, R19 ;  /* 0x00000002ff007819 */ /* 0x000fe20000011613 */
[----:B----4-:R-:W-:Y:S01]  /*6500*/  IMAD.MOV.U32 R17, RZ, RZ, 0x30c90fdb ;  /* 0x30c90fdbff117424 */ /* 0x010fe200078e00ff */
[----:B------:R-:W-:Y:S01]  /*6510*/  SHF.R.U32.HI R13, RZ, 0x2, R16 ;  /* 0x00000002ff0d7819 */ /* 0x000fe20000011610 */
[----:B------:R-:W-:Y:S01]  /*6520*/  BSSY.RECONVERGENT B1, `(.L_x_52) ;  /* 0x000003b000017945 */ /* 0x000fe20003800200 */
[----:B------:R-:W-:Y:S01]  /*6530*/  LOP3.LUT R5, R0, R19, RZ, 0x3c, !PT ;  /* 0x0000001300057212 */ /* 0x000fe200078e3cff */
[----:B------:R-:W-:Y:S01]  /*6540*/  IMAD.SHL.U32 R0, R21, 0x10, RZ ;  /* 0x0000001015007824 */ /* 0x000fe200078e00ff */
[----:B------:R-:W-:-:S03]  /*6550*/  LOP3.LUT R13, R13, R16, RZ, 0x3c, !PT ;  /* 0x000000100d0d7212 */ /* 0x000fc600078e3cff */
[----:B------:R-:W-:Y:S02]  /*6560*/  IMAD.SHL.U32 R4, R5, 0x2, RZ ;  /* 0x0000000205047824 */ /* 0x000fe400078e00ff */
[----:B------:R-:W-:-:S03]  /*6570*/  IMAD.SHL.U32 R14, R13, 0x2, RZ ;  /* 0x000000020d0e7824 */ /* 0x000fc600078e00ff */
[----:B------:R-:W-:Y:S01]  /*6580*/  LOP3.LUT R0, R5, R4, R0, 0x96, !PT ;  /* 0x0000000405007212 */ /* 0x000fe200078e9600 */
[----:B------:R-:W-:-:S03]  /*6590*/  IMAD.MOV.U32 R5, RZ, RZ, 0x2f800000 ;  /* 0x2f800000ff057424 */ /* 0x000fc600078e00ff */
[----:B------:R-:W-:-:S04]  /*65a0*/  LOP3.LUT R15, R0, R21, RZ, 0x3c, !PT ;  /* 0x00000015000f7212 */ /* 0x000fc800078e3cff */
[C---:B------:R-:W-:Y:S01]  /*65b0*/  IADD3 R0, PT, PT, R18.reuse, 0x587c5, R15 ;  /* 0x000587c512007810 */ /* 0x040fe20007ffe00f */
[----:B------:R-:W-:Y:S01]  /*65c0*/  VIADD R18, R18, 0xb0f8a ;  /* 0x000b0f8a12127836 */ /* 0x000fe20000000000 */
[----:B------:R-:W-:Y:S02]  /*65d0*/  SHF.L.U32 R4, R15, 0x4, RZ ;  /* 0x000000040f047819 */ /* 0x000fe400000006ff */
[----:B------:R-:W-:Y:S02]  /*65e0*/  I2FP.F32.U32 R0, R0 ;  /* 0x0000000000007245 */ /* 0x000fe40000201000 */
[----:B------:R-:W-:Y:S01]  /*65f0*/  LOP3.LUT R4, R13, R14, R4, 0x96, !PT ;  /* 0x0000000e0d047212 */ /* 0x000fe200078e9604 */
[----:B------:R-:W-:Y:S02]  /*6600*/  IMAD.MOV.U32 R13, RZ, RZ, 0x3e055027 ;  /* 0x3e055027ff0d7424 */ /* 0x000fe400078e00ff */
[----:B------:R-:W-:-:S05]  /*6610*/  FFMA R0, R0, R5, 1.1641532182693481445e-10 ;  /* 0x2f00000000007423 */ /* 0x000fca0000000005 */
[----:B------:R-:W-:-:S13]  /*6620*/  FSETP.GEU.AND P0, PT, R0, 1.175494350822287508e-38, PT ;  /* 0x008000000000780b */ /* 0x000fda0003f0e000 */
[----:B------:R-:W-:-:S04]  /*6630*/  @!P0 FMUL R0, R0, 8388608 ;  /* 0x4b00000000008820 */ /* 0x000fc80000400000 */
[----:B------:R-:W-:-:S05]  /*6640*/  VIADD R5, R0, 0xc0d55555 ;  /* 0xc0d5555500057836 */ /* 0x000fca0000000000 */
[----:B------:R-:W-:-:S05]  /*6650*/  LOP3.LUT R5, R5, 0xff800000, RZ, 0xc0, !PT ;  /* 0xff80000005057812 */ /* 0x000fca00078ec0ff */
[----:B------:R-:W-:-:S04]  /*6660*/  IMAD.IADD R8, R0, 0x1, -R5 ;  /* 0x0000000100087824 */ /* 0x000fc800078e0a05 */
[----:B------:R-:W-:-:S04]  /*6670*/  FADD R8, R8, -1 ;  /* 0xbf80000008087421 */ /* 0x000fc80000000000 */
[----:B------:R-:W-:-:S04]  /*6680*/  FFMA R13, R8, -R13, 0.14084610342979431152 ;  /* 0x3e1039f6080d7423 */ /* 0x000fc8000000080d */
        /* <DEDUP_REMOVED lines=8> */
[----:B------:R-:W-:Y:S01]  /*6710*/  FFMA R14, R8, R13, R8 ;  /* 0x0000000d080e7223 */ /* 0x000fe20000000008 */
[----:B------:R-:W-:Y:S01]  /*6720*/  I2FP.F32.S32 R8, R5 ;  /* 0x0000000500087245 */ /* 0x000fe20000201400 */
[----:B------:R-:W-:Y:S01]  /*6730*/  IMAD.MOV.U32 R13, RZ, RZ, 0x7f800000 ;  /* 0x7f800000ff0d7424 */ /* 0x000fe200078e00ff */
[----:B------:R-:W-:Y:S02]  /*6740*/  FSEL R5, RZ, -23, P0 ;  /* 0xc1b80000ff057808 */ /* 0x000fe40000000000 */
[----:B------:R-:W-:-:S03]  /*6750*/  ISETP.GT.U32.AND P0, PT, R0, 0x7f7fffff, PT ;  /* 0x7f7fffff0000780c */ /* 0x000fc60003f04070 */
[----:B------:R-:W-:-:S04]  /*6760*/  FFMA R5, R8, 1.1920928955078125e-07, R5 ;  /* 0x3400000008057823 */ /* 0x000fc80000000005 */
[----:B------:R-:W-:-:S06]  /*6770*/  FFMA R5, R5, 0.69314718246459960938, R14 ;  /* 0x3f31721805057823 */ /* 0x000fcc000000000e */
[C---:B------:R-:W-:Y:S01]  /*6780*/  @P0 FFMA R5, R0.reuse, R13, +INF ;  /* 0x7f80000000050423 */ /* 0x040fe2000000000d */
[----:B------:R-:W-:Y:S02]  /*6790*/  FSETP.NEU.AND P0, PT, R0, RZ, PT ;  /* 0x000000ff0000720b */ /* 0x000fe40003f0d000 */
[----:B------:R-:W-:Y:S01]  /*67a0*/  LOP3.LUT R13, R4, R15, RZ, 0x3c, !PT ;  /* 0x0000000f040d7212 */ /* 0x000fe200078e3cff */
[----:B------:R-:W-:-:S04]  /*67b0*/  FMUL R5, R5, -2 ;  /* 0xc000000005057820 */ /* 0x000fc80000400000 */
[----:B------:R-:W-:Y:S01]  /*67c0*/  IMAD.IADD R0, R18, 0x1, R13 ;  /* 0x0000000112007824 */ /* 0x000fe200078e020d */
[----:B------:R-:W-:-:S04]  /*67d0*/  FSEL R5, R5, +INF , P0 ;  /* 0x7f80000005057808 */ /* 0x000fc80000000000 */
[----:B------:R2:W4:Y:S01]  /*67e0*/  MUFU.RSQ R14, R5 ;  /* 0x00000005000e7308 */ /* 0x0005220000001400 */
[----:B------:R-:W-:Y:S01]  /*67f0*/  VIADD R4, R5, 0xf3000000 ;  /* 0xf300000005047836 */ /* 0x000fe20000000000 */
[----:B------:R-:W-:-:S04]  /*6800*/  I2FP.F32.U32 R0, R0 ;  /* 0x0000000000007245 */ /* 0x000fc80000201000 */
[----:B------:R-:W-:Y:S01]  /*6810*/  ISETP.GT.U32.AND P0, PT, R4, 0x727fffff, PT ;  /* 0x727fffff0400780c */ /* 0x000fe20003f04070 */
[----:B------:R-:W-:-:S12]  /*6820*/  FFMA R8, R0, R17, 7.314590599882819788e-10 ;  /* 0x30490fdb00087423 */ /* 0x000fd80000000011 */
[----:B--2-4-:R-:W-:Y:S05]  /*6830*/  @!P0 BRA `(.L_x_53) ;  /* 0x0000000000148947 */ /* 0x014fea0003800000 */
[----:B------:R-:W-:Y:S01]  /*6840*/  IMAD.MOV.U32 R0, RZ, RZ, R5 ;  /* 0x000000ffff007224 */ /* 0x000fe200078e0005 */
[----:B------:R-:W-:-:S07]  /*6850*/  MOV R4, 0x6870 ;  /* 0x0000687000047802 */ /* 0x000fce0000000f00 */
[----:B01-3--:R-:W-:Y:S05]  /*6860*/  CALL.REL.NOINC `($__internal_0_$__cuda_sm20_sqrt_rn_f32_slowpath) ;  /* 0x00000028000c7944 */ /* 0x00bfea0003c00000 */
[----:B------:R-:W-:Y:S01]  /*6870*/  IMAD.MOV.U32 R4, RZ, RZ, R0 ;  /* 0x000000ffff047224 */ /* 0x000fe200078e0000 */
[----:B------:R-:W-:Y:S06]  /*6880*/  BRA `(.L_x_54) ;  /* 0x0000000000107947 */ /* 0x000fec0003800000 */
.L_x_53:
[----:B------:R-:W-:Y:S01]  /*6890*/  FMUL.FTZ R4, R5, R14 ;  /* 0x0000000e05047220 */ /* 0x000fe20000410000 */
[----:B------:R-:W-:-:S03]  /*68a0*/  FMUL.FTZ R0, R14, 0.5 ;  /* 0x3f0000000e007820 */ /* 0x000fc60000410000 */
[----:B------:R-:W-:-:S04]  /*68b0*/  FFMA R5, -R4, R4, R5 ;  /* 0x0000000404057223 */ /* 0x000fc80000000105 */
[----:B------:R-:W-:-:S07]  /*68c0*/  FFMA R4, R5, R0, R4 ;  /* 0x0000000005047223 */ /* 0x000fce0000000004 */
.L_x_54:
[----:B------:R-:W-:Y:S05]  /*68d0*/  BSYNC.RECONVERGENT B1 ;  /* 0x0000000000017941 */ /* 0x000fea0003800200 */
.L_x_52:
[----:B------:R-:W-:Y:S01]  /*68e0*/  FMUL.RZ R22, R8, 0.15915493667125701904 ;  /* 0x3e22f98308167820 */ /* 0x000fe2000040c000 */
[----:B------:R-:W-:Y:S01]  /*68f0*/  IMAD.MOV.U32 R14, RZ, RZ, R21 ;  /* 0x000000ffff0e7224 */ /* 0x000fe200078e0015 */
[----:B------:R-:W-:Y:S01]  /*6900*/  MOV R16, R31 ;  /* 0x0000001f00107202 */ /* 0x000fe20000000f00 */
[----:B------:R-:W-:Y:S01]  /*6910*/  IMAD.MOV.U32 R19, RZ, RZ, R20 ;  /* 0x000000ffff137224 */ /* 0x000fe200078e0014 */
[----:B------:R-:W2:Y:S08]  /*6920*/  MUFU.SIN R5, R22 ;  /* 0x0000001600057308 */ /* 0x000eb00000000400 */
[----:B------:R-:W4:Y:S01]  /*6930*/  MUFU.COS R17, R22 ;  /* 0x0000001600117308 */ /* 0x000f220000000000 */
[-C--:B--2---:R-:W-:Y:S01]  /*6940*/  FMUL R0, R5, R4.reuse ;  /* 0x0000000405007220 */ /* 0x084fe20000400000 */
[----:B----4-:R-:W-:-:S07]  /*6950*/  FMUL R8, R17, R4 ;  /* 0x0000000411087220 */ /* 0x010fce0000400000 */
.L_x_51:
[----:B------:R-:W-:Y:S05]  /*6960*/  BSYNC.RECONVERGENT B0 ;  /* 0x0000000000007941 */ /* 0x000fea0003800200 */
.L_x_50:
[----:B------:R-:W2:Y:S01]  /*6970*/  S2UR UR5, SR_CgaCtaId ;  /* 0x00000000000579c3 */ /* 0x000ea20000008800 */
[----:B------:R-:W-:Y:S01]  /*6980*/  ISETP.NE.AND P0, PT, R3, 0x1, PT ;  /* 0x000000010300780c */ /* 0x000fe20003f05270 */
[----:B------:R-:W-:Y:S01]  /*6990*/  UMOV UR4, 0x400 ;  /* 0x0000040000047882 */ /* 0x000fe20000000000 */
[----:B0-----:R-:W-:Y:S01]  /*69a0*/  FFMA R20, R0, 0.5, R7 ;  /* 0x3f00000000147823 */ /* 0x001fe20000000007 */
[----:B------:R-:W-:Y:S01]  /*69b0*/  BSSY.RECONVERGENT B0, `(.L_x_55) ;  /* 0x0000051000007945 */ /* 0x000fe20003800200 */
[----:B------:R-:W-:Y:S02]  /*69c0*/  IMAD.MOV.U32 R0, RZ, RZ, R8 ;  /* 0x000000ffff007224 */ /* 0x000fe400078e0008 */
[----:B----4-:R-:W-:Y:S02]  /*69d0*/  IMAD.MOV.U32 R23, RZ, RZ, R13 ;  /* 0x000000ffff177224 */ /* 0x010fe400078e000d */
[----:B------:R-:W-:Y:S02]  /*69e0*/  IMAD.MOV.U32 R22, RZ, RZ, R15 ;  /* 0x000000ffff167224 */ /* 0x000fe400078e000f */
[----:B------:R-:W-:-:S02]  /*69f0*/  IMAD.MOV.U32 R17, RZ, RZ, R14 ;  /* 0x000000ffff117224 */ /* 0x000fc400078e000e */
[----:B------:R-:W-:Y:S01]  /*6a00*/  IMAD.MOV.U32 R3, RZ, RZ, RZ ;  /* 0x000000ffff037224 */ /* 0x000fe200078e00ff */
[----:B--2---:R-:W-:-:S09]  /*6a10*/  ULEA UR4, UR5, UR4, 0x18 ;  /* 0x0000000405047291 */ /* 0x004fd2000f8ec0ff */
[----:B------:R0:W-:Y:S01]  /*6a20*/  STS [UR4+0x2d54], R20 ;  /* 0x002d5414ff007988 */ /* 0x0001e20008000804 */
[----:B------:R-:W-:Y:S05]  /*6a30*/  @!P0 BRA `(.L_x_56) ;  /* 0x0000000400208947 */ /* 0x000fea0003800000 */
[----:B------:R-:W-:Y:S01]  /*6a40*/  SHF.R.U32.HI R0, RZ, 0x2, R19 ;  /* 0x00000002ff007819 */ /* 0x000fe20000011613 */
[----:B------:R-:W-:Y:S01]  /*6a50*/  BSSY.RECONVERGENT B1, `(.L_x_57) ;  /* 0x000003d000017945 */ /* 0x000fe20003800200 */
[----:B------:R-:W-:Y:S02]  /*6a60*/  SHF.R.U32.HI R5, RZ, 0x2, R16 ;  /* 0x00000002ff057819 */ /* 0x000fe40000011610 */
[----:B------:R-:W-:Y:S01]  /*6a70*/  LOP3.LUT R3, R0, R19, RZ, 0x3c, !PT ;  /* 0x0000001300037212 */ /* 0x000fe200078e3cff */
[----:B------:R-:W-:Y:S01]  /*6a80*/  IMAD.SHL.U32 R0, R13, 0x10, RZ ;  /* 0x000000100d007824 */ /* 0x000fe200078e00ff */
[----:B------:R-:W-:-:S03]  /*6a90*/  LOP3.LUT R8, R5, R16, RZ, 0x3c, !PT ;  /* 0x0000001005087212 */ /* 0x000fc600078e3cff */
[----:B------:R-:W-:Y:S01]  /*6aa0*/  IMAD.SHL.U32 R4, R3, 0x2, RZ ;  /* 0x0000000203047824 */ /* 0x000fe200078e00ff */
[----:B------:R-:W-:-:S04]  /*6ab0*/  SHF.L.U32 R5, R8, 0x1, RZ ;  /* 0x0000000108057819 */ /* 0x000fc800000006ff */
[----:B------:R-:W-:Y:S01]  /*6ac0*/  LOP3.LUT R0, R3, R4, R0, 0x96, !PT ;  /* 0x0000000403007212 */ /* 0x000fe200078e9600 */
[----:B------:R-:W-:-:S03]  /*6ad0*/  IMAD.MOV.U32 R3, RZ, RZ, 0x2f800000 ;  /* 0x2f800000ff037424 */ /* 0x000fc600078e00ff */
[----:B------:R-:W-:-:S04]  /*6ae0*/  LOP3.LUT R22, R0, R13, RZ, 0x3c, !PT ;  /* 0x0000000d00167212 */ /* 0x000fc800078e3cff */
[----:B------:R-:W-:Y:S01]  /*6af0*/  IADD3 R0, PT, PT, R18, 0x587c5, R22 ;  /* 0x000587c512007810 */ /* 0x000fe20007ffe016 */
[----:B------:R-:W-:Y:S02]  /*6b00*/  IMAD.SHL.U32 R23, R22, 0x10, RZ ;  /* 0x0000001016177824 */ /* 0x000fe400078e00ff */
[----:B------:R-:W-:Y:S01]  /*6b10*/  VIADD R18, R18, 0xb0f8a ;  /* 0x000b0f8a12127836 */ /* 0x000fe20000000000 */
[----:B------:R-:W-:Y:S02]  /*6b20*/  I2FP.F32.U32 R0, R0 ;  /* 0x0000000000007245 */ /* 0x000fe40000201000 */
[----:B------:R-:W-:Y:S01]  /*6b30*/  LOP3.LUT R23, R8, R5, R23, 0x96, !PT ;  /* 0x0000000508177212 */ /* 0x000fe200078e9617 */
[----:B------:R-:W-:Y:S02]  /*6b40*/  IMAD.MOV.U32 R5, RZ, RZ, 0x3e055027 ;  /* 0x3e055027ff057424 */ /* 0x000fe400078e00ff */
[----:B------:R-:W-:Y:S01]  /*6b50*/  FFMA R0, R0, R3, 1.1641532182693481445e-10 ;  /* 0x2f00000000007423 */ /* 0x000fe20000000003 */
[----:B------:R-:W-:-:S04]  /*6b60*/  LOP3.LUT R23, R23, R22, RZ, 0x3c, !PT ;  /* 0x0000001617177212 */ /* 0x000fc800078e3cff */
        /* <DEDUP_REMOVED lines=23> */
[----:B------:R-:W-:Y:S01]  /*6ce0*/  FSETP.NEU.AND P0, PT, R0, RZ, PT ;  /* 0x000000ff0000720b */ /* 0x000fe20003f0d000 */
[----:B------:R-:W-:Y:S02]  /*6cf0*/  IMAD.IADD R0, R18, 0x1, R23 ;  /* 0x0000000112007824 */ /* 0x000fe400078e0217 */
[----:B------:R-:W-:-:S03]  /*6d00*/  FMUL R3, R3, -2 ;  /* 0xc000000003037820 */ /* 0x000fc60000400000 */
[----:B------:R-:W-:Y:S02]  /*6d10*/  I2FP.F32.U32 R0, R0 ;  /* 0x0000000000007245 */ /* 0x000fe40000201000 */
[----:B------:R-:W-:-:S04]  /*6d20*/  FSEL R5, R3, +INF , P0 ;  /* 0x7f80000003057808 */ /* 0x000fc80000000000 */
[----:B------:R2:W4:Y:S01]  /*6d30*/  MUFU.RSQ R4, R5 ;  /* 0x0000000500047308 */ /* 0x0005220000001400 */
[----:B------:R-:W-:-:S05]  /*6d40*/  VIADD R3, R5, 0xf3000000 ;  /* 0xf300000005037836 */ /* 0x000fca0000000000 */
[----:B------:R-:W-:Y:S01]  /*6d50*/  ISETP.GT.U32.AND P0, PT, R3, 0x727fffff, PT ;  /* 0x727fffff0300780c */ /* 0x000fe20003f04070 */
[----:B------:R-:W-:-:S04]  /*6d60*/  IMAD.MOV.U32 R3, RZ, RZ, 0x30c90fdb ;  /* 0x30c90fdbff037424 */ /* 0x000fc800078e00ff */
[----:B------:R-:W-:-:S08]  /*6d70*/  FFMA R3, R0, R3, 7.314590599882819788e-10 ;  /* 0x30490fdb00037423 */ /* 0x000fd00000000003 */
[----:B--2-4-:R-:W-:Y:S05]  /*6d80*/  @!P0 BRA `(.L_x_58) ;  /* 0x0000000000148947 */ /* 0x014fea0003800000 */
[----:B------:R-:W-:Y:S01]  /*6d90*/  IMAD.MOV.U32 R0, RZ, RZ, R5 ;  /* 0x000000ffff007224 */ /* 0x000fe200078e0005 */
[----:B------:R-:W-:-:S07]  /*6da0*/  MOV R4, 0x6dc0 ;  /* 0x00006dc000047802 */ /* 0x000fce0000000f00 */
[----:B01-3--:R-:W-:Y:S05]  /*6db0*/  CALL.REL.NOINC `($__internal_0_$__cuda_sm20_sqrt_rn_f32_slowpath) ;  /* 0x0000002000b87944 */ /* 0x00bfea0003c00000 */
[----:B------:R-:W-:Y:S01]  /*6dc0*/  IMAD.MOV.U32 R8, RZ, RZ, R0 ;  /* 0x000000ffff087224 */ /* 0x000fe200078e0000 */
[----:B------:R-:W-:Y:S06]  /*6dd0*/  BRA `(.L_x_59) ;  /* 0x0000000000107947 */ /* 0x000fec0003800000 */
.L_x_58:
[----:B------:R-:W-:Y:S01]  /*6de0*/  FMUL.FTZ R8, R5, R4 ;  /* 0x0000000405087220 */ /* 0x000fe20000410000 */
[----:B------:R-:W-:-:S03]  /*6df0*/  FMUL.FTZ R0, R4, 0.5 ;  /* 0x3f00000004007820 */ /* 0x000fc60000410000 */
[----:B------:R-:W-:-:S04]  /*6e00*/  FFMA R5, -R8, R8, R5 ;  /* 0x0000000808057223 */ /* 0x000fc80000000105 */
[----:B------:R-:W-:-:S07]  /*6e10*/  FFMA R8, R5, R0, R8 ;  /* 0x0000000005087223 */ /* 0x000fce0000000008 */
.L_x_59:
[----:B------:R-:W-:Y:S05]  /*6e20*/  BSYNC.RECONVERGENT B1 ;  /* 0x0000000000017941 */ /* 0x000fea0003800200 */
.L_x_57:
[----:B------:R-:W-:Y:S01]  /*6e30*/  FMUL.RZ R4, R3, 0.15915493667125701904 ;  /* 0x3e22f98303047820 */ /* 0x000fe2000040c000 */
[----:B------:R-:W-:Y:S02]  /*6e40*/  IMAD.MOV.U32 R17, RZ, RZ, R13 ;  /* 0x000000ffff117224 */ /* 0x000fe400078e000d */
[----:B------:R-:W-:Y:S01]  /*6e50*/  IMAD.MOV.U32 R16, RZ, RZ, R15 ;  /* 0x000000ffff107224 */ /* 0x000fe200078e000f */
[----:B------:R-:W2:Y:S01]  /*6e60*/  MUFU.SIN R3, R4 ;  /* 0x0000000400037308 */ /* 0x000ea20000000400 */
[----:B------:R-:W-:-:S07]  /*6e70*/  IMAD.MOV.U32 R19, RZ, RZ, R14 ;  /* 0x000000ffff137224 */ /* 0x000fce00078e000e */
[----:B------:R-:W4:Y:S01]  /*6e80*/  MUFU.COS R5, R4 ;  /* 0x0000000400057308 */ /* 0x000f220000000000 */
[-C--:B--2---:R-:W-:Y:S01]  /*6e90*/  FMUL R0, R3, R8.reuse ;  /* 0x0000000803007220 */ /* 0x084fe20000400000 */
[----:B------:R-:W-:Y:S02]  /*6ea0*/  HFMA2 R3, -RZ, RZ, 0, 5.9604644775390625e-08 ;  /* 0x00000001ff037431 */ /* 0x000fe400000001ff */
[----:B----4-:R-:W-:-:S07]  /*6eb0*/  FMUL R8, R5, R8 ;  /* 0x0000000805087220 */ /* 0x010fce0000400000 */
.L_x_56:
[----:B------:R-:W-:Y:S05]  /*6ec0*/  BSYNC.RECONVERGENT B0 ;  /* 0x0000000000007941 */ /* 0x000fea0003800200 */
.L_x_55:
[----:B------:R-:W2:Y:S01]  /*6ed0*/  I2F.S16 R4, UR36 ;  /* 0x0000002400047d06 */ /* 0x000ea20008101400 */
[----:B------:R-:W-:Y:S01]  /*6ee0*/  IMAD.MOV.U32 R15, RZ, RZ, 0x40200000 ;  /* 0x40200000ff0f7424 */ /* 0x000fe200078e00ff */
[----:B------:R-:W4:Y:S01]  /*6ef0*/  S2UR UR5, SR_CgaCtaId ;  /* 0x00000000000579c3 */ /* 0x000f220000008800 */
[----:B------:R-:W-:Y:S02]  /*6f00*/  UMOV UR4, 0x400 ;  /* 0x0000040000047882 */ /* 0x000fe40000000000 */
[----:B--2---:R-:W-:-:S04]  /*6f10*/  FFMA R4, R4, R15, -5 ;  /* 0xc0a0000004047423 */ /* 0x004fc8000000000f */
[----:B------:R-:W-:Y:S02]  /*6f20*/  FADD R5, R4, 1.25 ;  /* 0x3fa0000004057421 */ /* 0x000fe40000000000 */
[----:B------:R-:W2:Y:S02]  /*6f30*/  I2F.S16 R4, UR37 ;  /* 0x0000002500047d06 */ /* 0x000ea40008101400 */
[----:B-1----:R-:W-:Y:S01]  /*6f40*/  FADD R12, R12, -R5 ;  /* 0x800000050c0c7221 */ /* 0x002fe20000000000 */
[----:B----4-:R-:W-:Y:S01]  /*6f50*/  ULEA UR4, UR5, UR4, 0x18 ;  /* 0x0000000405047291 */ /* 0x010fe2000f8ec0ff */
[----:B--2---:R-:W-:-:S04]  /*6f60*/  FFMA R4, R4, R15, -5 ;  /* 0xc0a0000004047423 */ /* 0x004fc8000000000f */
[----:B------:R-:W-:Y:S02]  /*6f70*/  FADD R5, R4, 1.25 ;  /* 0x3fa0000004057421 */ /* 0x000fe40000000000 */
[----:B------:R-:W1:Y:S02]  /*6f80*/  I2F.S16 R4, R27 ;  /* 0x0000001b00047306 */ /* 0x000e640000101400 */
[----:B------:R-:W-:Y:S01]  /*6f90*/  FADD R13, R20, -R5 ;  /* 0x80000005140d7221 */ /* 0x000fe20000000000 */
[----:B------:R-:W-:Y:S01]  /*6fa0*/  FFMA R5, R0, 0.5, R11 ;  /* 0x3f00000000057823 */ /* 0x000fe2000000000b */
[----:B-1----:R-:W-:-:S04]  /*6fb0*/  FFMA R4, R4, R15, -5 ;  /* 0xc0a0000004047423 */ /* 0x002fc8000000000f */
[----:B------:R-:W-:-:S04]  /*6fc0*/  FADD R4, R4, 1.25 ;  /* 0x3fa0000004047421 */ /* 0x000fc80000000000 */
[----:B------:R-:W-:-:S05]  /*6fd0*/  FADD R4, R5, -R4 ;  /* 0x8000000405047221 */ /* 0x000fca0000000000 */
[----:B------:R-:W-:-:S04]  /*6fe0*/  FMNMX3 R4, |R12|, |R13|, |R4|, !PT ;  /* 0x4000000d0c047276 */ /* 0x000fc80007800604 */
[----:B------:R-:W-:Y:S01]  /*6ff0*/  FSETP.GT.AND P0, PT, R4, 1.25, PT ;  /* 0x3fa000000400780b */ /* 0x000fe20003f04000 */
[----:B------:R-:W-:-:S03]  /*7000*/  IMAD.U32 R4, RZ, RZ, UR4 ;  /* 0x00000004ff047e24 */ /* 0x000fc6000f8e00ff */
[----:B------:R-:W-:Y:S02]  /*7010*/  SEL R13, RZ, 0x1, !P0 ;  /* 0x00000001ff0d7807 */ /* 0x000fe40004000000 */
[----:B------:R1:W-:Y:S04]  /*7020*/  STS [R4+0x2d58], R5 ;  /* 0x002d580504007388 */ /* 0x0003e80000000800 */
[----:B------:R1:W-:Y:S03]  /*7030*/  STS.U8 [R4+0x2d5c], R13 ;  /* 0x002d5c0d04007388 */ /* 0x0003e60000000000 */
.L_x_44:
[----:B------:R-:W-:Y:S05]  /*7040*/  WARPSYNC.ALL ;  /* 0x0000000000007948 */ /* 0x000fea0003800000 */
[----:B------:R-:W-:Y:S06]  /*7050*/  BAR.SYNC.DEFER_BLOCKING 0x0 ;  /* 0x0000000000007b1d */ /* 0x000fec0000010000 */
[----:B------:R-:W5:Y:S02]  /*7060*/  LDS.U8 R0, [R4+0x2d5c] ;  /* 0x002d5c0004007984 */ /* 0x000f640000000000 */
[----:B-----5:R-:W-:-:S13]  /*7070*/  ISETP.NE.AND P0, PT, R0, RZ, PT ;  /* 0x000000ff0000720c */ /* 0x020fda0003f05270 */
[----:B------:R-:W-:Y:S05]  /*7080*/  @P0 BRA `(.L_x_60) ;  /* 0x0000000c00d00947 */ /* 0x000fea0003800000 */
[----:B-1----:R-:W1:Y:S02]  /*7090*/  LDS R5, [R4+0x2d4c] ;  /* 0x002d4c0004057984 */ /* 0x002e640000000800 */
[----:B-1----:R-:W-:-:S13]  /*70a0*/  ISETP.GE.AND P0, PT, R30, R5, PT ;  /* 0x000000051e00720c */ /* 0x002fda0003f06270 */
[----:B------:R-:W-:Y:S05]  /*70b0*/  @P0 BRA `(.L_x_61) ;  /* 0x0000000800d40947 */ /* 0x000fea0003800000 */
[----:B0-2---:R-:W-:Y:S01]  /*70c0*/  IMAD R20, R30, 0x4, R25 ;  /* 0x000000041e147824 */ /* 0x005fe200078e0219 */
[----:B------:R-:W-:Y:S01]  /*70d0*/  BSSY.RECONVERGENT B0, `(.L_x_62) ;  /* 0x0000038000007945 */ /* 0x000fe20003800200 */
[----:B------:R-:W-:-:S03]  /*70e0*/  IMAD.MOV.U32 R12, RZ, RZ, 0x41200000 ;  /* 0x41200000ff0c7424 */ /* 0x000fc600078e00ff */
[----:B------:R-:W0:Y:S02]  /*70f0*/  LDS R13, [R20] ;  /* 0x00000000140d7984 */ /* 0x000e240000000800 */
[C---:B0-----:R-:W-:Y:S01]  /*7100*/  FADD R0, R6.reuse, -R13 ;  /* 0x8000000d06007221 */ /* 0x041fe20000000000 */
[----:B------:R-:W-:Y:S01]  /*7110*/  FSETP.GEU.AND P1, PT, R6, R13, PT ;  /* 0x0000000d0600720b */ /* 0x000fe20003f2e000 */
[----:B------:R-:W-:-:S03]  /*7120*/  IMAD R6, R5, 0x4, R20 ;  /* 0x0000000405067824 */ /* 0x000fc600078e0214 */
[----:B------:R-:W-:Y:S02]  /*7130*/  FSETP.GT.AND P0, PT, |R0|, 5, PT ;  /* 0x40a000000000780b */ /* 0x000fe40003f04200 */
[----:B------:R-:W0:Y:S01]  /*7140*/  LDS R14, [R6] ;  /* 0x00000000060e7984 */ /* 0x000e220000000800 */
[----:B------:R-:W-:-:S10]  /*7150*/  FSEL R15, R12, -10, !P1 ;  /* 0xc12000000c0f7808 */ /* 0x000fd40004800000 */
[----:B------:R-:W-:Y:S01]  /*7160*/  @P0 FADD R0, R0, R15 ;  /* 0x0000000f00000221 */ /* 0x000fe20000000000 */
[----:B------:R-:W-:-:S03]  /*7170*/  IMAD R15, R5, 0x4, R6 ;  /* 0x00000004050f7824 */ /* 0x000fc600078e0206 */
[----:B------:R-:W-:-:S03]  /*7180*/  FFMA R0, R0, R0, RZ ;  /* 0x0000000000007223 */ /* 0x000fc600000000ff */
[----:B------:R-:W1:Y:S01]  /*7190*/  LDS R15, [R15] ;  /* 0x000000000f0f7984 */ /* 0x000e620000000800 */
[C---:B0-----:R-:W-:Y:S01]  /*71a0*/  FADD R5, R7.reuse, -R14 ;  /* 0x8000000e07057221 */ /* 0x041fe20000000000 */
[----:B------:R-:W-:-:S04]  /*71b0*/  FSETP.GEU.AND P1, PT, R7, R14, PT ;  /* 0x0000000e0700720b */ /* 0x000fc80003f2e000 */
[----:B------:R-:W-:Y:S02]  /*71c0*/  FSETP.GT.AND P0, PT, |R5|, 5, PT ;  /* 0x40a000000500780b */ /* 0x000fe40003f04200 */
[----:B------:R-:W-:-:S11]  /*71d0*/  FSEL R20, R12, -10, !P1 ;  /* 0xc12000000c147808 */ /* 0x000fd60004800000 */
[----:B------:R-:W-:Y:S01]  /*71e0*/  @P0 FADD R5, R5, R20 ;  /* 0x0000001405050221 */ /* 0x000fe20000000000 */
[----:B-1----:R-:W-:-:S03]  /*71f0*/  FSETP.GEU.AND P1, PT, R11, R15, PT ;  /* 0x0000000f0b00720b */ /* 0x002fc60003f2e000 */
[----:B------:R-:W-:Y:S01]  /*7200*/  FFMA R0, R5, R5, R0 ;  /* 0x0000000505007223 */ /* 0x000fe20000000000 */
[----:B------:R-:W-:Y:S01]  /*7210*/  FADD R5, R11, -R15 ;  /* 0x8000000f0b057221 */ /* 0x000fe20000000000 */
[----:B------:R-:W-:-:S04]  /*7220*/  FSEL R6, R12, -10, !P1 ;  /* 0xc12000000c067808 */ /* 0x000fc80004800000 */
[----:B------:R-:W-:-:S13]  /*7230*/  FSETP.GT.AND P0, PT, |R5|, 5, PT ;  /* 0x40a000000500780b */ /* 0x000fda0003f04200 */
[----:B------:R-:W-:-:S04]  /*7240*/  @P0 FADD R5, R5, R6 ;  /* 0x0000000605050221 */ /* 0x000fc80000000000 */
[----:B------:R-:W-:Y:S02]  /*7250*/  FFMA R11, R5, R5, R0 ;  /* 0x00000005050b7223 */ /* 0x000fe40000000000 */
[----:B------:R-:W0:Y:S02]  /*7260*/  LDS.128 R4, [R4+0x2d50] ;  /* 0x002d500004047984 */ /* 0x000e240000000c00 */
[----:B0-----:R-:W-:Y:S01]  /*7270*/  FADD R0, -R13, R4 ;  /* 0x000000040d007221 */ /* 0x001fe20000000100 */
[----:B------:R-:W-:Y:S02]  /*7280*/  FSETP.GEU.AND P1, PT, R4, R13, PT ;  /* 0x0000000d0400720b */ /* 0x000fe40003f2e000 */
[----:B------:R-:W-:Y:S02]  /*7290*/  FSETP.GEU.AND P2, PT, R6, R15, PT ;  /* 0x0000000f0600720b */ /* 0x000fe40003f4e000 */
[----:B------:R-:W-:Y:S02]  /*72a0*/  FSETP.GT.AND P0, PT, |R0|, 5, PT ;  /* 0x40a000000000780b */ /* 0x000fe40003f04200 */
[----:B------:R-:W-:-:S02]  /*72b0*/  FSEL R7, R12, -10, !P1 ;  /* 0xc12000000c077808 */ /* 0x000fc40004800000 */
[----:B------:R-:W-:-:S04]  /*72c0*/  FSETP.GEU.AND P1, PT, R5, R14, PT ;  /* 0x0000000e0500720b */ /* 0x000fc80003f2e000 */
[C---:B------:R-:W-:Y:S02]  /*72d0*/  FSEL R4, R12.reuse, -10, !P1 ;  /* 0xc12000000c047808 */ /* 0x040fe40004800000 */
[----:B------:R-:W-:-:S03]  /*72e0*/  FSEL R12, R12, -10, !P2 ;  /* 0xc12000000c0c7808 */ /* 0x000fc60005000000 */
[----:B------:R-:W-:Y:S01]  /*72f0*/  @P0 FADD R0, R0, R7 ;  /* 0x0000000700000221 */ /* 0x000fe20000000000 */
[----:B------:R-:W-:Y:S01]  /*7300*/  FADD R7, -R14, R5 ;  /* 0x000000050e077221 */ /* 0x000fe20000000100 */
[----:B------:R-:W-:Y:S01]  /*7310*/  FADD R5, -R15, R6 ;  /* 0x000000060f057221 */ /* 0x000fe20000000100 */
[----:B------:R-:W-:Y:S02]  /*7320*/  VIADD R6, R11, 0xf3000000 ;  /* 0xf30000000b067836 */ /* 0x000fe40000000000 */
[----:B------:R-:W-:Y:S01]  /*7330*/  FFMA R0, R0, R0, RZ ;  /* 0x0000000000007223 */ /* 0x000fe200000000ff */
[----:B------:R-:W-:Y:S02]  /*7340*/  FSETP.GT.AND P0, PT, |R7|, 5, PT ;  /* 0x40a000000700780b */ /* 0x000fe40003f04200 */
[----:B------:R-:W-:-:S11]  /*7350*/  FSETP.GT.AND P1, PT, |R5|, 5, PT ;  /* 0x40a000000500780b */ /* 0x000fd60003f24200 */
[----:B------:R-:W-:Y:S01]  /*7360*/  @P0 FADD R7, R7, R4 ;  /* 0x0000000407070221 */ /* 0x000fe20000000000 */
[----:B------:R-:W-:Y:S01]  /*7370*/  ISETP.GT.U32.AND P0, PT, R6, 0x727fffff, PT ;  /* 0x727fffff0600780c */ /* 0x000fe20003f04070 */
[----:B------:R0:W1:Y:S01]  /*7380*/  MUFU.RSQ R4, R11 ;  /* 0x0000000b00047308 */ /* 0x0000620000001400 */
[----:B------:R-:W-:Y:S01]  /*7390*/  @P1 FADD R5, R5, R12 ;  /* 0x0000000c05051221 */ /* 0x000fe20000000000 */
[----:B------:R-:W-:-:S04]  /*73a0*/  FFMA R0, R7, R7, R0 ;  /* 0x0000000707007223 */ /* 0x000fc80000000000 */
[----:B------:R-:W-:-:S06]  /*73b0*/  FFMA R6, R5, R5, R0 ;  /* 0x0000000505067223 */ /* 0x000fcc0000000000 */
[----:B0-----:R-:W-:Y:S05]  /*73c0*/  @!P0 BRA `(.L_x_63) ;  /* 0x0000000000108947 */ /* 0x001fea0003800000 */
[----:B------:R-:W-:Y:S02]  /*73d0*/  MOV R0, R11 ;  /* 0x0000000b00007202 */ /* 0x000fe40000000f00 */
[----:B-1----:R-:W-:-:S07]  /*73e0*/  MOV R4, 0x7400 ;  /* 0x0000740000047802 */ /* 0x002fce0000000f00 */
[----:B---34-:R-:W-:Y:S05]  /*73f0*/  CALL.REL.NOINC `($__internal_0_$__cuda_sm20_sqrt_rn_f32_slowpath) ;  /* 0x0000001c00287944 */ /* 0x018fea0003c00000 */
[----:B------:R-:W-:Y:S05]  /*7400*/  BRA `(.L_x_64) ;  /* 0x0000000000107947 */ /* 0x000fea0003800000 */
.L_x_63:
[----:B-1----:R-:W-:Y:S01]  /*7410*/  FMUL.FTZ R0, R11, R4 ;  /* 0x000000040b007220 */ /* 0x002fe20000410000 */
[----:B------:R-:W-:-:S03]  /*7420*/  FMUL.FTZ R4, R4, 0.5 ;  /* 0x3f00000004047820 */ /* 0x000fc60000410000 */
[----:B------:R-:W-:-:S04]  /*7430*/  FFMA R11, -R0, R0, R11 ;  /* 0x00000000000b7223 */ /* 0x000fc8000000010b */
[----:B------:R-:W-:-:S07]  /*7440*/  FFMA R0, R11, R4, R0 ;  /* 0x000000040b007223 */ /* 0x000fce0000000000 */
.L_x_64:
[----:B------:R-:W-:Y:S05]  /*7450*/  BSYNC.RECONVERGENT B0 ;  /* 0x0000000000007941 */ /* 0x000fea0003800200 */
.L_x_62:
[----:B------:R-:W-:Y:S01]  /*7460*/  VIADD R4, R6, 0xf3000000 ;  /* 0xf300000006047836 */ /* 0x000fe20000000000 */
[----:B------:R0:W1:Y:S01]  /*7470*/  MUFU.RSQ R5, R6 ;  /* 0x0000000600057308 */ /* 0x0000620000001400 */
[----:B------:R-:W-:Y:S01]  /*7480*/  BSSY.RECONVERGENT B0, `(.L_x_65) ;  /* 0x000000c000007945 */ /* 0x000fe20003800200 */
[----:B------:R-:W-:Y:S02]  /*7490*/  IMAD.MOV.U32 R7, RZ, RZ, R0 ;  /* 0x000000ffff077224 */ /* 0x000fe400078e0000 */
[----:B------:R-:W-:-:S13]  /*74a0*/  ISETP.GT.U32.AND P0, PT, R4, 0x727fffff, PT ;  /* 0x727fffff0400780c */ /* 0x000fda0003f04070 */
[----:B01----:R-:W-:Y:S05]  /*74b0*/  @!P0 BRA `(.L_x_66) ;  /* 0x0000000000108947 */ /* 0x003fea0003800000 */
[----:B------:R-:W-:Y:S01]  /*74c0*/  IMAD.MOV.U32 R0, RZ, RZ, R6 ;  /* 0x000000ffff007224 */ /* 0x000fe200078e0006 */
[----:B------:R-:W-:-:S07]  /*74d0*/  MOV R4, 0x74f0 ;  /* 0x000074f000047802 */ /* 0x000fce0000000f00 */
[----:B---34-:R-:W-:Y:S05]  /*74e0*/  CALL.REL.NOINC `($__internal_0_$__cuda_sm20_sqrt_rn_f32_slowpath) ;  /* 0x0000001800ec7944 */ /* 0x018fea0003c00000 */
[----:B------:R-:W-:Y:S05]  /*74f0*/  BRA `(.L_x_67) ;  /* 0x0000000000107947 */ /* 0x000fea0003800000 */
.L_x_66:
[----:B------:R-:W-:Y:S01]  /*7500*/  FMUL.FTZ R11, R6, R5 ;  /* 0x00000005060b7220 */ /* 0x000fe20000410000 */
[----:B------:R-:W-:-:S03]  /*7510*/  FMUL.FTZ R5, R5, 0.5 ;  /* 0x3f00000005057820 */ /* 0x000fc60000410000 */
[----:B------:R-:W-:-:S04]  /*7520*/  FFMA R0, -R11, R11, R6 ;  /* 0x0000000b0b007223 */ /* 0x000fc80000000106 */
[----:B------:R-:W-:-:S07]  /*7530*/  FFMA R0, R0, R5, R11 ;  /* 0x0000000500007223 */ /* 0x000fce000000000b */
.L_x_67:
[----:B------:R-:W-:Y:S05]  /*7540*/  BSYNC.RECONVERGENT B0 ;  /* 0x0000000000007941 */ /* 0x000fea0003800200 */
.L_x_65:
[----:B------:R-:W-:Y:S01]  /*7550*/  IMAD.MOV.U32 R6, RZ, RZ, R0 ;  /* 0x000000ffff067224 */ /* 0x000fe200078e0000 */
[----:B------:R-:W-:Y:S01]  /*7560*/  BSSY.RECONVERGENT B0, `(.L_x_68) ;  /* 0x0000010000007945 */ /* 0x000fe20003800200 */
[----:B------:R-:W-:-:S03]  /*7570*/  ISETP.GT.U32.AND P0, PT, R30, 0x1ff, PT ;  /* 0x000001ff1e00780c */ /* 0x000fc60003f04070 */
[----:B------:R-:W-:-:S13]  /*7580*/  FSETP.NEU.AND P1, PT, R6, RZ, PT ;  /* 0x000000ff0600720b */ /* 0x000fda0003f2d000 */
[----:B------:R-:W-:Y:S05]  /*7590*/  @!P1 BRA `(.L_x_69) ;  /* 0x0000000000309947 */ /* 0x000fea0003800000 */
[----:B------:R-:W-:-:S13]  /*75a0*/  FSETP.GEU.AND P1, PT, |R6|, 1.175494350822287508e-38, PT ;  /* 0x008000000600780b */ /* 0x000fda0003f2e200 */
[----:B------:R-:W-:-:S04]  /*75b0*/  @!P1 FMUL R6, R6, 16777216 ;  /* 0x4b80000006069820 */ /* 0x000fc80000400000 */
[----:B------:R-:W0:Y:S02]  /*75c0*/  MUFU.LG2 R0, R6 ;  /* 0x0000000600007308 */ /* 0x000e240000000c00 */
[----:B0-----:R-:W-:-:S04]  /*75d0*/  @!P1 FADD R0, R0, -24 ;  /* 0xc1c0000000009421 */ /* 0x001fc80000000000 */
[----:B------:R-:W-:-:S05]  /*75e0*/  FMUL R0, R0, -6 ;  /* 0xc0c0000000007820 */ /* 0x000fca0000400000 */
[----:B------:R-:W-:-:S13]  /*75f0*/  FSETP.GEU.AND P1, PT, R0, -126, PT ;  /* 0xc2fc00000000780b */ /* 0x000fda0003f2e000 */
[----:B------:R-:W-:-:S04]  /*7600*/  @!P1 FMUL R0, R0, 0.5 ;  /* 0x3f00000000009820 */ /* 0x000fc80000400000 */
[----:B------:R-:W0:Y:S02]  /*7610*/  MUFU.EX2 R4, R0 ;  /* 0x0000000000047308 */ /* 0x000e240000000800 */
[----:B0-----:R-:W-:-:S04]  /*7620*/  @!P1 FMUL R4, R4, R4 ;  /* 0x0000000404049220 */ /* 0x001fc80000400000 */
[----:B------:R-:W-:-:S04]  /*7630*/  FFMA R4, R4, R4, -R4 ;  /* 0x0000000404047223 */ /* 0x000fc80000000804 */
[----:B------:R-:W-:-:S05]  /*7640*/  FMUL R5, R4, 4 ;  /* 0x4080000004057820 */ /* 0x000fca0000400000 */
[----:B------:R0:W-:Y:S02]  /*7650*/  STS [R28], R5 ;  /* 0x000000051c007388 */ /* 0x0001e40000000800 */
.L_x_69:
[----:B------:R-:W-:Y:S05]  /*7660*/  BSYNC.RECONVERGENT B0 ;  /* 0x0000000000007941 */ /* 0x000fea0003800200 */
.L_x_68:
[----:B0-----:R0:W1:Y:S01]  /*7670*/  @!P0 LDS R5, [R29+0x800] ;  /* 0x000800001d058984 */ /* 0x0010620000000800 */
[----:B------:R-:W-:Y:S01]  /*7680*/  FSETP.NEU.AND P1, PT, R7, RZ, PT ;  /* 0x000000ff0700720b */ /* 0x000fe20003f2d000 */
[----:B------:R-:W-:-:S12]  /*7690*/  BSSY.RECONVERGENT B0, `(.L_x_70) ;  /* 0x000000e000007945 */ /* 0x000fd80003800200 */
[----:B0-----:R-:W-:Y:S05]  /*76a0*/  @!P1 BRA `(.L_x_71) ;  /* 0x0000000000309947 */ /* 0x001fea0003800000 */
        /* <DEDUP_REMOVED lines=12> */
.L_x_71:
[----:B------:R-:W-:Y:S05]  /*7770*/  BSYNC.RECONVERGENT B0 ;  /* 0x0000000000007941 */ /* 0x000fea0003800200 */
.L_x_70:
[----:B------:R-:W1:Y:S01]  /*7780*/  @!P0 LDS R0, [R29] ;  /* 0x000000001d008984 */ /* 0x000e620000000800 */
[----:B------:R-:W-:Y:S05]  /*7790*/  WARPSYNC.ALL ;  /* 0x0000000000007948 */ /* 0x000fea0003800000 */
[----:B------:R-:W-:Y:S01]  /*77a0*/  ISETP.GT.U32.AND P1, PT, R30, 0xff, PT ;  /* 0x000000ff1e00780c */ /* 0x000fe20003f24070 */
[----:B------:R-:W-:Y:S02]  /*77b0*/  IMAD.MOV.U32 R6, RZ, RZ, R22 ;  /* 0x000000ffff067224 */ /* 0x000fe400078e0016 */
[----:B------:R-:W-:Y:S02]  /*77c0*/  IMAD.MOV.U32 R11, RZ, RZ, R17 ;  /* 0x000000ffff0b7224 */ /* 0x000fe400078e0011 */
[----:B------:R-:W-:-:S02]  /*77d0*/  IMAD.MOV.U32 R12, RZ, RZ, R16 ;  /* 0x000000ffff0c7224 */ /* 0x000fc400078e0010 */
[----:B-1----:R-:W-:-:S05]  /*77e0*/  @!P0 FADD R0, R5, R0 ;  /* 0x0000000005008221 */ /* 0x002fca0000000000 */
[----:B------:R-:W-:Y:S04]  /*77f0*/  @!P0 STS [R29], R0 ;  /* 0x000000001d008388 */ /* 0x000fe80000000800 */
[----:B0-----:R-:W-:Y:S04]  /*7800*/  @!P0 LDS R4, [R28+0x800] ;  /* 0x000800001c048984 */ /* 0x001fe80000000800 */
[----:B------:R-:W0:Y:S02]  /*7810*/  @!P0 LDS R5, [R28] ;  /* 0x000000001c058984 */ /* 0x000e240000000800 */
[----:B0-----:R-:W-:-:S05]  /*7820*/  @!P0 FADD R5, R4, R5 ;  /* 0x0000000504058221 */ /* 0x001fca0000000000 */
[----:B------:R-:W-:Y:S01]  /*7830*/  @!P0 STS [R28], R5 ;  /* 0x000000051c008388 */ /* 0x000fe20000000800 */
[----:B------:R-:W-:Y:S01]  /*7840*/  BAR.SYNC.DEFER_BLOCKING 0x0 ;  /* 0x0000000000007b1d */ /* 0x000fe20000010000 */
[----:B------:R-:W-:-:S05]  /*7850*/  ISETP.GT.U32.AND P0, PT, R30, 0x7f, PT ;  /* 0x0000007f1e00780c */ /* 0x000fca0003f04070 */
[----:B------:R-:W-:Y:S04]  /*7860*/  @!P1 LDS R4, [R29+0x400] ;  /* 0x000400001d049984 */ /* 0x000fe80000000800 */
[----:B------:R-:W0:Y:S02]  /*7870*/  @!P1 LDS R7, [R29] ;  /* 0x000000001d079984 */ /* 0x000e240000000800 */
[----:B0-----:R-:W-:-:S05]  /*7880*/  @!P1 FADD R4, R4, R7 ;  /* 0x0000000704049221 */ /* 0x001fca0000000000 */
[----:B------:R-:W-:Y:S04]  /*7890*/  @!P1 STS [R29], R4 ;  /* 0x000000041d009388 */ /* 0x000fe80000000800 */
[----:B------:R-:W-:Y:S04]  /*78a0*/  @!P1 LDS R0, [R28+0x400] ;  /* 0x000400001c009984 */ /* 0x000fe80000000800 */
        /* <DEDUP_REMOVED lines=12> */
[----:B------:R0:W-:Y:S01]  /*7970*/  @!P0 STS [R28], R5 ;  /* 0x000000051c008388 */ /* 0x0001e20000000800 */
[----:B------:R-:W-:Y:S01]  /*7980*/  BAR.SYNC.DEFER_BLOCKING 0x0 ;  /* 0x0000000000007b1d */ /* 0x000fe20000010000 */
[----:B------:R-:W-:Y:S01]  /*7990*/  ISETP.GT.U32.AND P0, PT, R30, 0x1f, PT ;  /* 0x0000001f1e00780c */ /* 0x000fe20003f04070 */
[----:B0-----:R-:W-:-:S04]  /*79a0*/  IMAD.MOV.U32 R5, RZ, RZ, R23 ;  /* 0x000000ffff057224 */ /* 0x001fc800078e0017 */
        /* <DEDUP_REMOVED lines=8> */
[----:B------:R-:W-:Y:S06]  /*7a30*/  BAR.SYNC.DEFER_BLOCKING 0x0 ;  /* 0x0000000000007b1d */ /* 0x000fec0000010000 */
[----:B------:R-:W-:Y:S05]  /*7a40*/  @P0 BRA `(.L_x_72) ;  /* 0x0000000400480947 */ /* 0x000fea0003800000 */
[----:B------:R-:W-:Y:S04]  /*7a50*/  LDS R0, [R29+0x80] ;  /* 0x000080001d007984 */ /* 0x000fe80000000800 */
[----:B------:R-:W1:Y:S04]  /*7a60*/  LDS R5, [R29] ;  /* 0x000000001d057984 */ /* 0x000e680000000800 */
[----:B0-----:R-:W0:Y:S04]  /*7a70*/  LDS R7, [R29+0x40] ;  /* 0x000040001d077984 */ /* 0x001e280000000800 */
[----:B------:R-:W2:Y:S04]  /*7a80*/  LDS R4, [R29+0x20] ;  /* 0x000020001d047984 */ /* 0x000ea80000000800 */
[----:B------:R-:W5:Y:S04]  /*7a90*/  LDS R11, [R29+0x10] ;  /* 0x000010001d0b7984 */ /* 0x000f680000000800 */
[----:B------:R-:W3:Y:S04]  /*7aa0*/  LDS R13, [R29+0x8] ;  /* 0x000008001d0d7984 */ /* 0x000ee80000000800 */
[----:B------:R-:W4:Y:S01]  /*7ab0*/  LDS R15, [R29+0x4] ;  /* 0x000004001d0f7984 */ /* 0x000f220000000800 */
[----:B-1----:R-:W-:-:S03]  /*7ac0*/  FADD R0, R0, R5 ;  /* 0x0000000500007221 */ /* 0x002fc60000000000 */
[----:B------:R-:W-:Y:S01]  /*7ad0*/  LDS R5, [R28] ;  /* 0x000000001c057984 */ /* 0x000fe20000000800 */
[----:B0-----:R-:W-:-:S03]  /*7ae0*/  FADD R7, R0, R7 ;  /* 0x0000000700077221 */ /* 0x001fc60000000000 */
[----:B------:R-:W0:Y:S01]  /*7af0*/  LDS R0, [R28+0x80] ;  /* 0x000080001c007984 */ /* 0x000e220000000800 */
[----:B--2---:R-:W-:-:S03]  /*7b00*/  FADD R4, R7, R4 ;  /* 0x0000000407047221 */ /* 0x004fc60000000000 */
[----:B------:R-:W1:Y:S01]  /*7b10*/  LDS R7, [R28+0x40] ;  /* 0x000040001c077984 */ /* 0x000e620000000800 */
[----:B-----5:R-:W-:-:S03]  /*7b20*/  FADD R4, R4, R11 ;  /* 0x0000000b04047221 */ /* 0x020fc60000000000 */
[----:B------:R-:W2:Y:S01]  /*7b30*/  LDS R11, [R28+0x20] ;  /* 0x000020001c0b7984 */ /* 0x000ea20000000800 */
[----:B---3--:R-:W-:-:S03]  /*7b40*/  FADD R4, R4, R13 ;  /* 0x0000000d04047221 */ /* 0x008fc60000000000 */
[----:B------:R-:W3:Y:S01]  /*7b50*/  LDS R13, [R28+0x10] ;  /* 0x000010001c0d7984 */ /* 0x000ee20000000800 */
[----:B----4-:R-:W-:-:S03]  /*7b60*/  FADD R4, R4, R15 ;  /* 0x0000000f04047221 */ /* 0x010fc60000000000 */
[----:B------:R-:W4:Y:S04]  /*7b70*/  LDS R15, [R28+0x8] ;  /* 0x000008001c0f7984 */ /* 0x000f280000000800 */
[----:B------:R-:W-:Y:S04]  /*7b80*/  STS [R29], R4 ;  /* 0x000000041d007388 */ /* 0x000fe80000000800 */
[----:B------:R-:W5:Y:S01]  /*7b90*/  LDS R21, [R28+0x4] ;  /* 0x000004001c157984 */ /* 0x000f620000000800 */
[----:B0-----:R-:W-:-:S04]  /*7ba0*/  FADD R0, R0, R5 ;  /* 0x0000000500007221 */ /* 0x001fc80000000000 */
[----:B-1----:R-:W-:-:S04]  /*7bb0*/  FADD R0, R0, R7 ;  /* 0x0000000700007221 */ /* 0x002fc80000000000 */
[----:B--2---:R-:W-:-:S04]  /*7bc0*/  FADD R0, R0, R11 ;  /* 0x0000000b00007221 */ /* 0x004fc80000000000 */
[----:B---3--:R-:W-:-:S04]  /*7bd0*/  FADD R0, R0, R13 ;  /* 0x0000000d00007221 */ /* 0x008fc80000000000 */
[----:B----4-:R-:W-:-:S04]  /*7be0*/  FADD R0, R0, R15 ;  /* 0x0000000f00007221 */ /* 0x010fc80000000000 */
[----:B-----5:R-:W-:-:S05]  /*7bf0*/  FADD R21, R0, R21 ;  /* 0x0000001500157221 */ /* 0x020fca0000000000 */
[----:B------:R1:W-:Y:S02]  /*7c00*/  STS [R28], R21 ;  /* 0x000000151c007388 */ /* 0x0003e40000000800 */
.L_x_61:
[----:B------:R-:W-:Y:S01]  /*7c10*/  ISETP.NE.AND P0, PT, R30, RZ, PT ;  /* 0x000000ff1e00720c */ /* 0x000fe20003f05270 */
[----:B------:R-:W-:Y:S01]  /*7c20*/  IMAD.MOV.U32 R5, RZ, RZ, R23 ;  /* 0x000000ffff057224 */ /* 0x000fe200078e0017 */
[----:B0-----:R-:W-:Y:S01]  /*7c30*/  MOV R11, R17 ;  /* 0x00000011000b7202 */ /* 0x001fe20000000f00 */
[----:B------:R-:W-:Y:S02]  /*7c40*/  IMAD.MOV.U32 R6, RZ, RZ, R22 ;  /* 0x000000ffff067224 */ /* 0x000fe400078e0016 */
[----:B------:R-:W-:-:S08]  /*7c50*/  IMAD.MOV.U32 R12, RZ, RZ, R16 ;  /* 0x000000ffff0c7224 */ /* 0x000fd000078e0010 */
[----:B------:R-:W-:Y:S05]  /*7c60*/  @P0 BRA `(.L_x_72) ;  /* 0x0000000000c00947 */ /* 0x000fea0003800000 */
[----:B------:R-:W0:Y:S01]  /*7c70*/  S2R R5, SR_CgaCtaId ;  /* 0x0000000000057919 */ /* 0x000e220000008800 */
[----:B------:R-:W-:Y:S01]  /*7c80*/  MOV R0, 0x400 ;  /* 0x0000040000007802 */ /* 0x000fe20000000f00 */
[----:B------:R-:W-:Y:S02]  /*7c90*/  IMAD.MOV.U32 R6, RZ, RZ, R22 ;  /* 0x000000ffff067224 */ /* 0x000fe400078e0016 */
[----:B------:R-:W-:Y:S02]  /*7ca0*/  IMAD.MOV.U32 R11, RZ, RZ, R17 ;  /* 0x000000ffff0b7224 */ /* 0x000fe400078e0011 */
[----:B------:R-:W-:Y:S01]  /*7cb0*/  IMAD.MOV.U32 R12, RZ, RZ, R16 ;  /* 0x000000ffff0c7224 */ /* 0x000fe200078e0010 */
[----:B0-----:R-:W-:Y:S01]  /*7cc0*/  LEA R0, R5, R0, 0x18 ;  /* 0x0000000005007211 */ /* 0x001fe200078ec0ff */
[----:B------:R-:W-:-:S04]  /*7cd0*/  IMAD.MOV.U32 R5, RZ, RZ, R23 ;  /* 0x000000ffff057224 */ /* 0x000fc800078e0017 */
[----:B------:R-:W-:Y:S04]  /*7ce0*/  LDS R4, [R0+0x1d4c] ;  /* 0x001d4c0000047984 */ /* 0x000fe80000000800 */
[----:B------:R-:W0:Y:S02]  /*7cf0*/  LDS R7, [R0+0xd4c] ;  /* 0x000d4c0000077984 */ /* 0x000e240000000800 */
[----:B0-----:R-:W-:-:S13]  /*7d00*/  FSETP.GEU.AND P0, PT, R4, R7, PT ;  /* 0x000000070400720b */ /* 0x001fda0003f0e000 */
[----:B------:R-:W-:Y:S05]  /*7d10*/  @!P0 BRA `(.L_x_73) ;  /* 0x0000000000708947 */ /* 0x000fea0003800000 */
[----:B------:R-:W-:Y:S01]  /*7d20*/  FADD R7, R4, -R7 ;  /* 0x8000000704077221 */ /* 0x000fe20000000000 */
[----:B------:R-:W-:Y:S01]  /*7d30*/  UMOV UR4, 0x33333333 ;  /* 0x3333333300047882 */ /* 0x000fe20000000000 */
[----:B------:R-:W-:Y:S01]  /*7d40*/  UMOV UR5, 0x3fd33333 ;  /* 0x3fd3333300057882 */ /* 0x000fe20000000000 */
[----:B------:R-:W-:Y:S01]  /*7d50*/  SHF.R.U32.HI R6, RZ, 0x2, R19 ;  /* 0x00000002ff067819 */ /* 0x000fe20000011613 */
[----:B------:R0:W5:Y:S01]  /*7d60*/  F2F.F64.F32 R4, R7 ;  /* 0x0000000700047310 */ /* 0x0001620000201800 */
[----:B------:R-:W-:Y:S02]  /*7d70*/  IMAD.SHL.U32 R11, R23, 0x10, RZ ;  /* 0x00000010170b7824 */ /* 0x000fe400078e00ff */
[----:B------:R-:W-:Y:S01]  /*7d80*/  LOP3.LUT R6, R6, R19, RZ, 0x3c, !PT ;  /* 0x0000001306067212 */ /* 0x000fe200078e3cff */
[----:B----4-:R-:W-:Y:S02]  /*7d90*/  VIADD R18, R18, 0x587c5 ;  /* 0x000587c512127836 */ /* 0x010fe40000000000 */
[----:B--2---:R-:W-:-:S02]  /*7da0*/  IMAD.MOV.U32 R19, RZ, RZ, R16 ;  /* 0x000000ffff137224 */ /* 0x004fc400078e0010 */
[----:B------:R-:W-:Y:S02]  /*7db0*/  IMAD.SHL.U32 R13, R6, 0x2, RZ ;  /* 0x00000002060d7824 */ /* 0x000fe400078e00ff */
[----:B0-----:R-:W-:-:S03]  /*7dc0*/  IMAD.MOV.U32 R7, RZ, RZ, 0x2f800000 ;  /* 0x2f800000ff077424 */ /* 0x001fc600078e00ff */
[----:B------:R-:W-:Y:S01]  /*7dd0*/  LOP3.LUT R14, R6, R13, R11, 0x96, !PT ;  /* 0x0000000d060e7212 */ /* 0x000fe200078e960b */
[----:B------:R-:W-:Y:S01]  /*7de0*/  IMAD.MOV.U32 R11, RZ, RZ, R22 ;  /* 0x000000ffff0b7224 */ /* 0x000fe200078e0016 */
[----:B-----5:R-:W-:-:S10]  /*7df0*/  DMUL R4, R4, -UR4 ;  /* 0x8000000404047c28 */ /* 0x020fd40008000000 */
[----:B------:R0:W2:Y:S02]  /*7e00*/  F2F.F32.F64 R4, R4 ;  /* 0x0000000400047310 */ /* 0x0000a40000301000 */
[----:B0-----:R-:W-:Y:S01]  /*7e10*/  LOP3.LUT R5, R14, R23, RZ, 0x3c, !PT ;  /* 0x000000170e057212 */ /* 0x001fe200078e3cff */
[----:B--2---:R-:W-:-:S04]  /*7e20*/  FMUL R12, R4, 1.4426950216293334961 ;  /* 0x3fb8aa3b040c7820 */ /* 0x004fc80000400000 */
[----:B------:R-:W-:Y:S01]  /*7e30*/  IMAD.IADD R4, R5, 0x1, R18 ;  /* 0x0000000105047824 */ /* 0x000fe200078e0212 */
[----:B------:R-:W-:-:S04]  /*7e40*/  FSETP.GEU.AND P0, PT, R12, -126, PT ;  /* 0xc2fc00000c00780b */ /* 0x000fc80003f0e000 */
[----:B------:R-:W-:-:S05]  /*7e50*/  I2FP.F32.U32 R4, R4 ;  /* 0x0000000400047245 */ /* 0x000fca0000201000 */
[----:B------:R-:W-:-:S04]  /*7e60*/  FFMA R7, R4, R7, 1.1641532182693481445e-10 ;  /* 0x2f00000004077423 */ /* 0x000fc80000000007 */
[----:B------:R-:W-:-:S04]  /*7e70*/  @!P0 FMUL R12, R12, 0.5 ;  /* 0x3f0000000c0c8820 */ /* 0x000fc80000400000 */
[----:B------:R0:W2:Y:S02]  /*7e80*/  MUFU.EX2 R6, R12 ;  /* 0x0000000c00067308 */ /* 0x0000a40000000800 */
[----:B0-----:R-:W-:Y:S02]  /*7e90*/  IMAD.MOV.U32 R12, RZ, RZ, R17 ;  /* 0x000000ffff0c7224 */ /* 0x001fe400078e0011 */
[----:B--2---:R-:W-:-:S05]  /*7ea0*/  @!P0 FMUL R6, R6, R6 ;  /* 0x0000000606068220 */ /* 0x004fca0000400000 */
[----:B------:R-:W-:Y:S02]  /*7eb0*/  FSETP.GEU.AND P0, PT, R6, R7, PT ;  /* 0x000000070600720b */ /* 0x000fe40003f0e000 */
[----:B------:R-:W-:-:S11]  /*7ec0*/  MOV R6, R23 ;  /* 0x0000001700067202 */ /* 0x000fd60000000f00 */
[----:B------:R-:W-:Y:S05]  /*7ed0*/  @P0 BRA `(.L_x_72) ;  /* 0x0000000000240947 */ /* 0x000fea0003800000 */
.L_x_73:
[----:B------:R-:W0:Y:S04]  /*7ee0*/  LDS R4, [R0+0x2d50] ;  /* 0x002d500000047984 */ /* 0x000e280000000800 */
[----:B0-----:R-:W-:Y:S04]  /*7ef0*/  STS [R9], R4 ;  /* 0x0000000409007388 */ /* 0x001fe80000000800 */
[----:B--2---:R-:W0:Y:S04]  /*7f00*/  LDS R14, [R0+0x2d4c] ;  /* 0x002d4c00000e7984 */ /* 0x004e280000000800 */
[----:B------:R-:W2:Y:S01]  /*7f10*/  LDS R7, [R0+0x2d54] ;  /* 0x002d540000077984 */ /* 0x000ea20000000800 */
[----:B0-----:R-:W-:-:S04]  /*7f20*/  IMAD R13, R14, 0x4, R9 ;  /* 0x000000040e0d7824 */ /* 0x001fc800078e0209 */
[----:B------:R-:W-:Y:S01]  /*7f30*/  IMAD R14, R14, 0x4, R13 ;  /* 0x000000040e0e7824 */ /* 0x000fe200078e020d */
[----:B--2---:R-:W-:Y:S04]  /*7f40*/  STS [R13], R7 ;  /* 0x000000070d007388 */ /* 0x004fe80000000800 */
[----:B------:R-:W0:Y:S04]  /*7f50*/  LDS R15, [R0+0x2d58] ;  /* 0x002d5800000f7984 */ /* 0x000e280000000800 */
[----:B0-----:R0:W-:Y:S02]  /*7f60*/  STS [R14], R15 ;  /* 0x0000000f0e007388 */ /* 0x0011e40000000800 */
.L_x_72:
[----:B------:R-:W-:Y:S05]  /*7f70*/  WARPSYNC.ALL ;  /* 0x0000000000007948 */ /* 0x000fea0003800000 */
[----:B------:R-:W-:Y:S01]  /*7f80*/  BAR.SYNC.DEFER_BLOCKING 0x0 ;  /* 0x0000000000007b1d */ /* 0x000fe20000010000 */
[----:B--2-4-:R-:W-:Y:S02]  /*7f90*/  IMAD.MOV.U32 R23, RZ, RZ, R5 ;  /* 0x000000ffff177224 */ /* 0x014fe400078e0005 */
[----:B------:R-:W-:Y:S02]  /*7fa0*/  IMAD.MOV.U32 R22, RZ, RZ, R6 ;  /* 0x000000ffff167224 */ /* 0x000fe400078e0006 */
[----:B------:R-:W-:-:S02]  /*7fb0*/  IMAD.MOV.U32 R17, RZ, RZ, R11 ;  /* 0x000000ffff117224 */ /* 0x000fc400078e000b */
[----:B------:R-:W-:-:S07]  /*7fc0*/  IMAD.MOV.U32 R16, RZ, RZ, R12 ;  /* 0x000000ffff107224 */ /* 0x000fce00078e000c */
.L_x_60:
[----:B------:R-:W5:Y:S01]  /*7fd0*/  S2UR UR5, SR_CgaCtaId ;  /* 0x00000000000579c3 */ /* 0x000f620000008800 */
[----:B------:R-:W-:Y:S01]  /*7fe0*/  UMOV UR4, 0x400 ;  /* 0x0000040000047882 */ /* 0x000fe20000000000 */
[----:B------:R-:W-:Y:S01]  /*7ff0*/  VIADD R26, R26, 0x1 ;  /* 0x000000011a1a7836 */ /* 0x000fe20000000000 */
[----:B------:R-:W-:-:S04]  /*8000*/  IADD3 R10, PT, PT, R10, 0x1, RZ ;  /* 0x000000010a0a7810 */ /* 0x000fc80007ffe0ff */
[----:B------:R-:W-:Y:S01]  /*8010*/  ISETP.NE.AND P1, PT, R26, 0xa, PT ;  /* 0x0000000a1a00780c */ /* 0x000fe20003f25270 */
[----:B-----5:R-:W-:-:S09]  /*8020*/  ULEA UR4, UR5, UR4, 0x18 ;  /* 0x0000000405047291 */ /* 0x020fd2000f8ec0ff */
[----:B-1----:R-:W1:Y:S02]  /*8030*/  LDS.S16 R5, [UR4+0xd16] ;  /* 0x000d1604ff057984 */ /* 0x002e640008000600 */
[----:B-1----:R-:W-:-:S04]  /*8040*/  ISETP.GE.AND P0, PT, R10, R5, PT ;  /* 0x000000050a00720c */ /* 0x002fc80003f06270 */
[----:B------:R-:W-:Y:S01]  /*8050*/  SEL R10, R10, RZ, !P0 ;  /* 0x000000ff0a0a7207 */ /* 0x000fe20004000000 */
[----:B------:R-:W-:Y:S08]  /*8060*/  @P1 BRA `(.L_x_74) ;  /* 0xffffffdc00801947 */ /* 0x000ff0000383ffff */
[----:B------:R-:W-:-:S13]  /*8070*/  ISETP.NE.AND P0, PT, R30, RZ, PT ;  /* 0x000000ff1e00720c */ /* 0x000fda0003f05270 */
[----:B------:R-:W-:Y:S05]  /*8080*/  @P0 EXIT ;  /* 0x000000000000094d */ /* 0x000fea0003800000 */
[----:B------:R-:W-:Y:S01]  /*8090*/  UPRMT UR4, UR36, 0x9910, URZ ;  /* 0x0000991024047896 */ /* 0x000fe200080000ff */
[----:B------:R-:W-:Y:S01]  /*80a0*/  PRMT R0, R27, 0x9910, RZ ;  /* 0x000099101b007816 */ /* 0x000fe200000000ff */
[----:B------:R-:W-:-:S04]  /*80b0*/  UPRMT UR5, UR37, 0x9910, URZ ;  /* 0x0000991025057896 */ /* 0x000fc800080000ff */
[----:B------:R-:W-:Y:S01]  /*80c0*/  UIADD3 UR4, UPT, UPT, UR4, UR5, URZ ;  /* 0x0000000504047290 */ /* 0x000fe2000fffe0ff */
[----:B------:R-:W-:-:S05]  /*80d0*/  IMAD.MOV R0, RZ, RZ, -R0 ;  /* 0x000000ffff007224 */ /* 0x000fca00078e0a00 */
[----:B------:R-:W-:-:S13]  /*80e0*/  ISETP.NE.AND P0, PT, R0, UR4, PT ;  /* 0x0000000400007c0c */ /* 0x000fda000bf05270 */
[----:B------:R-:W-:Y:S05]  /*80f0*/  @P0 EXIT ;  /* 0x000000000000094d */ /* 0x000fea0003800000 */
[----:B------:R-:W-:Y:S01]  /*8100*/  MOV R0, 0x0 ;  /* 0x0000000000007802 */ /* 0x000fe20000000f00 */
[----:B------:R-:W1:Y:S01]  /*8110*/  LDCU.64 UR4, c[0x4][0x58] ;  /* 0x01000b00ff0477ac */ /* 0x000e620008000a00 */
[----:B0-----:R-:W-:Y:S02]  /*8120*/  CS2R R6, SRZ ;  /* 0x0000000000067805 */ /* 0x001fe4000001ff00 */
[----:B------:R0:W0:Y:S01]  /*8130*/  LDC.64 R8, c[0x4][R0] ;  /* 0x0100000000087b82 */ /* 0x0000220000000a00 */
[----:B-1----:R-:W-:Y:S02]  /*8140*/  IMAD.U32 R4, RZ, RZ, UR4 ;  /* 0x00000004ff047e24 */ /* 0x002fe4000f8e00ff */
[----:B------:R-:W-:-:S07]  /*8150*/  IMAD.U32 R5, RZ, RZ, UR5 ;  /* 0x00000005ff057e24 */ /* 0x000fce000f8e00ff */
[----:B--2---:R-:W-:-:S07]  /*8160*/  LEPC R20, `(.L_x_75) ;  /* 0x000000001014794e */ /* 0x004fce0000000000 */
[----:B0--34-:R-:W-:Y:S05]  /*8170*/  CALL.ABS.NOINC R8 ;  /* 0x0000000008007343 */ /* 0x019fea0003c00000 */
.L_x_75:
[----:B------:R-:W0:Y:S01]  /*8180*/  S2UR UR5, SR_CgaCtaId ;  /* 0x00000000000579c3 */ /* 0x000e220000008800 */
[----:B------:R-:W-:Y:S02]  /*8190*/  UMOV UR4, 0x400 ;  /* 0x0000040000047882 */ /* 0x000fe40000000000 */
[----:B0-----:R-:W-:-:S09]  /*81a0*/  ULEA UR4, UR5, UR4, 0x18 ;  /* 0x0000000405047291 */ /* 0x001fd2000f8ec0ff */
[----:B------:R-:W0:Y:S02]  /*81b0*/  LDS R23, [UR4+0x2d4c] ;  /* 0x002d4c04ff177984 */ /* 0x000e240008000800 */
[----:B0-----:R-:W-:-:S13]  /*81c0*/  ISETP.GE.AND P0, PT, R23, 0x1, PT ;  /* 0x000000011700780c */ /* 0x001fda0003f06270 */
[----:B------:R-:W-:Y:S05]  /*81d0*/  @!P0 EXIT ;  /* 0x000000000000894d */ /* 0x000fea0003800000 */
[----:B------:R-:W-:Y:S02]  /*81e0*/  IMAD R0, R23, 0x3, RZ ;  /* 0x0000000317007824 */ /* 0x000fe400078e02ff */
[----:B------:R-:W-:-:S03]  /*81f0*/  IMAD.MOV.U32 R22, RZ, RZ, RZ ;  /* 0x000000ffff167224 */ /* 0x000fc600078e00ff */
[C---:B------:R-:W-:Y:S02]  /*8200*/  ISETP.GE.AND P0, PT, R0.reuse, 0x4, PT ;  /* 0x000000040000780c */ /* 0x040fe40003f06270 */
[----:B------:R-:W-:-:S04]  /*8210*/  VIMNMX R0, PT, PT, R0, 0x1, !PT ;  /* 0x0000000100007848 */ /* 0x000fc80007fe0100 */
[----:B------:R-:W-:-:S07]  /*8220*/  LOP3.LUT R19, R0, 0x3, RZ, 0xc0, !PT ;  /* 0x0000000300137812 */ /* 0x000fce00078ec0ff */
[----:B------:R-:W-:Y:S05]  /*8230*/  @!P0 BRA `(.L_x_76) ;  /* 0x0000000800c48947 */ /* 0x000fea0003800000 */
[----:B------:R-:W-:Y:S01]  /*8240*/  LOP3.LUT R22, R0, 0x7ffffffc, RZ, 0xc0, !PT ;  /* 0x7ffffffc00167812 */ /* 0x000fe200078ec0ff */
[----:B------:R-:W-:Y:S01]  /*8250*/  BSSY.RECONVERGENT B6, `(.L_x_76) ;  /* 0x00000af000067945 */ /* 0x000fe20003800200 */
[----:B------:R-:W-:Y:S02]  /*8260*/  VIADD R16, R25, 0x8 ;  /* 0x0000000819107836 */ /* 0x000fe40000000000 */
[----:B------:R-:W-:Y:S02]  /*8270*/  IMAD.MOV.U32 R18, RZ, RZ, 0x1 ;  /* 0x00000001ff127424 */ /* 0x000fe400078e00ff */
[----:B------:R-:W-:-:S07]  /*8280*/  IMAD.MOV R26, RZ, RZ, -R22 ;  /* 0x000000ffff1a7224 */ /* 0x000fce00078e0a16 */
.L_x_89:
[----:B------:R-:W0:Y:S01]  /*8290*/  I2F.U32.RP R3, R23 ;  /* 0x0000001700037306 */ /* 0x000e220000209000 */
[----:B------:R-:W-:Y:S01]  /*82a0*/  IMAD.MOV R7, RZ, RZ, -R23 ;  /* 0x000000ffff077224 */ /* 0x000fe200078e0a17 */
[----:B------:R-:W-:Y:S01]  /*82b0*/  IADD3 R0, PT, PT, R18, -0x1, RZ ;  /* 0xffffffff12007810 */ /* 0x000fe20007ffe0ff */
[----:B------:R-:W-:Y:S01]  /*82c0*/  VIADD R26, R26, 0x4 ;  /* 0x000000041a1a7836 */ /* 0x000fe20000000000 */
[----:B------:R-:W-:Y:S01]  /*82d0*/  ISETP.NE.U32.AND P1, PT, R23, RZ, PT ;  /* 0x000000ff1700720c */ /* 0x000fe20003f25070 */
[----:B------:R-:W-:Y:S03]  /*82e0*/  BSSY.RECONVERGENT B7, `(.L_x_77) ;  /* 0x000001b000077945 */ /* 0x000fe60003800200 */
        /* <DEDUP_REMOVED lines=20> */
[----:B------:R-:W-:Y:S02]  /*8430*/  CS2R R6, SRZ ;  /* 0x0000000000067805 */ /* 0x000fe4000001ff00 */
[----:B------:R1:W2:Y:S01]  /*8440*/  LDC.64 R8, c[0x4][R0] ;  /* 0x0100000000087b82 */ /* 0x0002a20000000a00 */
[----:B0-----:R-:W-:Y:S02]  /*8450*/  IMAD.U32 R4, RZ, RZ, UR4 ;  /* 0x00000004ff047e24 */ /* 0x001fe4000f8e00ff */
[----:B-1----:R-:W-:-:S07]  /*8460*/  IMAD.U32 R5, RZ, RZ, UR5 ;  /* 0x00000005ff057e24 */ /* 0x002fce000f8e00ff */
[----:B------:R-:W-:-:S07]  /*8470*/  LEPC R20, `(.L_x_78) ;  /* 0x000000001014794e */ /* 0x000fce0000000000 */
[----:B--2---:R-:W-:Y:S05]  /*8480*/  CALL.ABS.NOINC R8 ;  /* 0x0000000008007343 */ /* 0x004fea0003c00000 */
.L_x_78:
[----:B------:R-:W-:Y:S05]  /*8490*/  BSYNC.RECONVERGENT B7 ;  /* 0x0000000000077941 */ /* 0x000fea0003800200 */
.L_x_77:
        /* <DEDUP_REMOVED lines=12> */
.L_x_79:
[----:B------:R-:W0:Y:S01]  /*8560*/  I2F.U32.RP R3, R23 ;  /* 0x0000001700037306 */ /* 0x000e220000209000 */
[----:B------:R-:W-:Y:S01]  /*8570*/  IMAD.MOV R7, RZ, RZ, -R23 ;  /* 0x000000ffff077224 */ /* 0x000fe200078e0a17 */
[----:B------:R-:W-:Y:S01]  /*8580*/  ISETP.NE.U32.AND P1, PT, R23, RZ, PT ;  /* 0x000000ff1700720c */ /* 0x000fe20003f25070 */
[----:B------:R-:W-:Y:S05]  /*8590*/  BSSY.RECONVERGENT B7, `(.L_x_80) ;  /* 0x0000018000077945 */ /* 0x000fea0003800200 */
[----:B0-----:R-:W0:Y:S02]  /*85a0*/  MUFU.RCP R3, R3 ;  /* 0x0000000300037308 */ /* 0x001e240000001000 */
[----:B0-----:R-:W-:-:S06]  /*85b0*/  IADD3 R4, PT, PT, R3, 0xffffffe, RZ ;  /* 0x0ffffffe03047810 */ /* 0x001fcc0007ffe0ff */
        /* <DEDUP_REMOVED lines=21> */
.L_x_81:
[----:B------:R-:W-:Y:S05]  /*8710*/  BSYNC.RECONVERGENT B7 ;  /* 0x0000000000077941 */ /* 0x000fea0003800200 */
.L_x_80:
[----:B------:R-:W0:Y:S01]  /*8720*/  LDS R0, [R16+-0x4] ;  /* 0xfffffc0010007984 */ /* 0x000e220000000800 */
[----:B------:R-:W-:Y:S01]  /*8730*/  MOV R17, 0x0 ;  /* 0x0000000000117802 */ /* 0x000fe20000000f00 */
[----:B------:R-:W1:Y:S01]  /*8740*/  LDCU.64 UR4, c[0x4][0x50] ;  /* 0x01000a00ff0477ac */ /* 0x000e620008000a00 */
[----:B------:R-:W-:Y:S01]  /*8750*/  IMAD.MOV.U32 R6, RZ, RZ, R24 ;  /* 0x000000ffff067224 */ /* 0x000fe200078e0018 */
[----:B------:R-:W-:Y:S01]  /*8760*/  MOV R7, R2 ;  /* 0x0000000200077202 */ /* 0x000fe20000000f00 */
[----:B------:R2:W3:Y:S01]  /*8770*/  LDC.64 R8, c[0x4][R17] ;  /* 0x0100000011087b82 */ /* 0x0004e20000000a00 */
[----:B-1----:R-:W-:Y:S02]  /*8780*/  IMAD.U32 R4, RZ, RZ, UR4 ;  /* 0x00000004ff047e24 */ /* 0x002fe4000f8e00ff */
[----:B------:R-:W-:Y:S01]  /*8790*/  IMAD.U32 R5, RZ, RZ, UR5 ;  /* 0x00000005ff057e24 */ /* 0x000fe2000f8e00ff */
[----:B0-----:R-:W0:Y:S02]  /*87a0*/  F2F.F64.F32 R10, R0 ;  /* 0x00000000000a7310 */ /* 0x001e240000201800 */
[----:B0--3--:R2:W-:Y:S04]  /*87b0*/  STL.64 [R1], R10 ;  /* 0x0000000a01007387 */ /* 0x0095e80000100a00 */
[----:B------:R-:W-:-:S07]  /*87c0*/  LEPC R20, `(.L_x_82) ;  /* 0x000000001014794e */ /* 0x000fce0000000000 */
[----:B--2---:R-:W-:Y:S05]  /*87d0*/  CALL.ABS.NOINC R8 ;  /* 0x0000000008007343 */ /* 0x004fea0003c00000 */
.L_x_82:
        /* <DEDUP_REMOVED lines=28> */
.L_x_84:
[----:B------:R-:W-:Y:S05]  /*89a0*/  BSYNC.RECONVERGENT B7 ;  /* 0x0000000000077941 */ /* 0x000fea0003800200 */
.L_x_83:
[----:B------:R-:W0:Y:S01]  /*89b0*/  LDS R0, [R16] ;  /* 0x0000000010007984 */ /* 0x000e220000000800 */
[----:B------:R-:W-:Y:S01]  /*89c0*/  MOV R17, 0x0 ;  /* 0x0000000000117802 */ /* 0x000fe20000000f00 */
[----:B------:R-:W1:Y:S01]  /*89d0*/  LDCU.64 UR4, c[0x4][0x50] ;  /* 0x01000a00ff0477ac */ /* 0x000e620008000a00 */
[----:B------:R-:W-:Y:S02]  /*89e0*/  IMAD.MOV.U32 R6, RZ, RZ, R24 ;  /* 0x000000ffff067224 */ /* 0x000fe400078e0018 */
[----:B------:R2:W3:Y:S01]  /*89f0*/  LDC.64 R8, c[0x4][R17] ;  /* 0x0100000011087b82 */ /* 0x0004e20000000a00 */
[----:B------:R-:W-:Y:S02]  /*8a00*/  IMAD.MOV.U32 R7, RZ, RZ, R2 ;  /* 0x000000ffff077224 */ /* 0x000fe400078e0002 */
[----:B-1----:R-:W-:Y:S01]  /*8a10*/  IMAD.U32 R4, RZ, RZ, UR4 ;  /* 0x00000004ff047e24 */ /* 0x002fe2000f8e00ff */
[----:B------:R-:W-:Y:S01]  /*8a20*/  MOV R5, UR5 ;  /* 0x0000000500057c02 */ /* 0x000fe20008000f00 */
[----:B0-----:R-:W0:Y:S02]  /*8a30*/  F2F.F64.F32 R10, R0 ;  /* 0x00000000000a7310 */ /* 0x001e240000201800 */
[----:B0--3--:R2:W-:Y:S04]  /*8a40*/  STL.64 [R1], R10 ;  /* 0x0000000a01007387 */ /* 0x0095e80000100a00 */
[----:B------:R-:W-:-:S07]  /*8a50*/  LEPC R20, `(.L_x_85) ;  /* 0x000000001014794e */ /* 0x000fce0000000000 */
[----:B--2---:R-:W-:Y:S05]  /*8a60*/  CALL.ABS.NOINC R8 ;  /* 0x0000000008007343 */ /* 0x004fea0003c00000 */
.L_x_85:
        /* <DEDUP_REMOVED lines=24> */
[----:B--2---:R-:W-:Y:S01]  /*8bf0*/  IMAD.U32 R4, RZ, RZ, UR4 ;  /* 0x00000004ff047e24 */ /* 0x004fe2000f8e00ff */
[----:B0-----:R-:W-:-:S07]  /*8c00*/  MOV R5, UR5 ;  /* 0x0000000500057c02 */ /* 0x001fce0008000f00 */
[----:B------:R-:W-:-:S07]  /*8c10*/  LEPC R20, `(.L_x_87) ;  /* 0x000000001014794e */ /* 0x000fce0000000000 */
[----:B-1----:R-:W-:Y:S05]  /*8c20*/  CALL.ABS.NOINC R8 ;  /* 0x0000000008007343 */ /* 0x002fea0003c00000 */
.L_x_87:
[----:B------:R-:W-:Y:S05]  /*8c30*/  BSYNC.RECONVERGENT B7 ;  /* 0x0000000000077941 */ /* 0x000fea0003800200 */
.L_x_86:
        /* <DEDUP_REMOVED lines=12> */
.L_x_88:
[----:B------:R-:W-:Y:S01]  /*8d00*/  ISETP.NE.AND P6, PT, R27, RZ, PT ;  /* 0x000000ff1b00720c */ /* 0x000fe20003fc5270 */
[----:B------:R-:W-:Y:S02]  /*8d10*/  VIADD R18, R18, 0x4 ;  /* 0x0000000412127836 */ /* 0x000fe40000000000 */
[----:B------:R-:W-:-:S10]  /*8d20*/  VIADD R16, R16, 0x10 ;  /* 0x0000001010107836 */ /* 0x000fd40000000000 */
[----:B------:R-:W-:Y:S05]  /*8d30*/  @P6 BRA `(.L_x_89) ;  /* 0xfffffff400546947 */ /* 0x000fea000383ffff */
[----:B------:R-:W-:Y:S05]  /*8d40*/  BSYNC.RECONVERGENT B6 ;  /* 0x0000000000067941 */ /* 0x000fea0003800200 */
.L_x_76:
[----:B------:R-:W-:-:S13]  /*8d50*/  ISETP.NE.AND P0, PT, R19, RZ, PT ;  /* 0x000000ff1300720c */ /* 0x000fda0003f05270 */
[----:B------:R-:W-:Y:S05]  /*8d60*/  @!P0 EXIT ;  /* 0x000000000000894d */ /* 0x000fea0003800000 */
[----:B------:R-:W-:Y:S02]  /*8d70*/  IMAD R25, R22, 0x4, R25 ;  /* 0x0000000416197824 */ /* 0x000fe400078e0219 */
[----:B------:R-:W-:-:S07]  /*8d80*/  IMAD.MOV R19, RZ, RZ, -R19 ;  /* 0x000000ffff137224 */ /* 0x000fce00078e0a13 */
.L_x_93:
[----:B------:R-:W0:Y:S01]  /*8d90*/  I2F.U32.RP R3, R23 ;  /* 0x0000001700037306 */ /* 0x000e220000209000 */
[----:B------:R-:W-:Y:S01]  /*8da0*/  IADD3 R7, PT, PT, RZ, -R23, RZ ;  /* 0x80000017ff077210 */ /* 0x000fe20007ffe0ff */
[----:B------:R-:W-:Y:S01]  /*8db0*/  VIADD R19, R19, 0x1 ;  /* 0x0000000113137836 */ /* 0x000fe20000000000 */
[----:B------:R-:W-:Y:S01]  /*8dc0*/  ISETP.NE.U32.AND P1, PT, R23, RZ, PT ;  /* 0x000000ff1700720c */ /* 0x000fe20003f25070 */
        /* <DEDUP_REMOVED lines=27> */
.L_x_91:
[----:B------:R-:W-:Y:S05]  /*8f80*/  BSYNC.RECONVERGENT B6 ;  /* 0x0000000000067941 */ /* 0x000fea0003800200 */
.L_x_90:
[----:B------:R-:W0:Y:S01]  /*8f90*/  LDS R0, [R25] ;  /* 0x0000000019007984 */ /* 0x000e220000000800 */
[----:B------:R-:W-:Y:S01]  /*8fa0*/  MOV R3, 0x0 ;  /* 0x0000000000037802 */ /* 0x000fe20000000f00 */
[----:B------:R-:W1:Y:S01]  /*8fb0*/  LDCU.64 UR4, c[0x4][0x50] ;  /* 0x01000a00ff0477ac */ /* 0x000e620008000a00 */
[----:B------:R-:W-:Y:S01]  /*8fc0*/  MOV R6, R24 ;  /* 0x0000001800067202 */ /* 0x000fe20000000f00 */
[----:B------:R-:W-:Y:S01]  /*8fd0*/  IMAD.MOV.U32 R7, RZ, RZ, R2 ;  /* 0x000000ffff077224 */ /* 0x000fe200078e0002 */
[----:B------:R2:W3:Y:S01]  /*8fe0*/  LDC.64 R10, c[0x4][R3] ;  /* 0x01000000030a7b82 */ /* 0x0004e20000000a00 */
[----:B-1----:R-:W-:Y:S02]  /*8ff0*/  IMAD.U32 R4, RZ, RZ, UR4 ;  /* 0x00000004ff047e24 */ /* 0x002fe4000f8e00ff */
[----:B------:R-:W-:Y:S01]  /*9000*/  IMAD.U32 R5, RZ, RZ, UR5 ;  /* 0x00000005ff057e24 */ /* 0x000fe2000f8e00ff */
[----:B0-----:R-:W0:Y:S02]  /*9010*/  F2F.F64.F32 R8, R0 ;  /* 0x0000000000087310 */ /* 0x001e240000201800 */
[----:B0--3--:R2:W-:Y:S04]  /*9020*/  STL.64 [R1], R8 ;  /* 0x0000000801007387 */ /* 0x0095e80000100a00 */
[----:B------:R-:W-:-:S07]  /*9030*/  LEPC R20, `(.L_x_92) ;  /* 0x000000001014794e */ /* 0x000fce0000000000 */
[----:B--2---:R-:W-:Y:S05]  /*9040*/  CALL.ABS.NOINC R10 ;  /* 0x000000000a007343 */ /* 0x004fea0003c00000 */
.L_x_92:
[----:B------:R-:W-:Y:S01]  /*9050*/  ISETP.NE.AND P6, PT, R16, RZ, PT ;  /* 0x000000ff1000720c */ /* 0x000fe20003fc5270 */
[----:B------:R-:W-:Y:S02]  /*9060*/  VIADD R22, R22, 0x1 ;  /* 0x0000000116167836 */ /* 0x000fe40000000000 */
[----:B------:R-:W-:-:S10]  /*9070*/  VIADD R25, R25, 0x4 ;  /* 0x0000000419197836 */ /* 0x000fd40000000000 */
[----:B------:R-:W-:Y:S05]  /*9080*/  @P6 BRA `(.L_x_93) ;  /* 0xfffffffc00406947 */ /* 0x000fea000383ffff */
[----:B------:R-:W-:Y:S05]  /*9090*/  EXIT ;  /* 0x000000000000794d */ /* 0x000fea0003800000 */
        .weak           $__internal_0_$__cuda_sm20_sqrt_rn_f32_slowpath
        .type           $__internal_0_$__cuda_sm20_sqrt_rn_f32_slowpath,@function
        .size           $__internal_0_$__cuda_sm20_sqrt_rn_f32_slowpath,(.L_x_125 - $__internal_0_$__cuda_sm20_sqrt_rn_f32_slowpath)
$__internal_0_$__cuda_sm20_sqrt_rn_f32_slowpath:
[----:B------:R-:W-:-:S13]  /*90a0*/  LOP3.LUT P0, RZ, R0, 0x7fffffff, RZ, 0xc0, !PT ;  /* 0x7fffffff00ff7812 */ /* 0x000fda000780c0ff */
[----:B------:R-:W-:Y:S01]  /*90b0*/  @!P0 IMAD.MOV.U32 R5, RZ, RZ, R0 ;  /* 0x000000ffff058224 */ /* 0x000fe200078e0000 */
[----:B------:R-:W-:Y:S06]  /*90c0*/  @!P0 BRA `(.L_x_94) ;  /* 0x0000000000408947 */ /* 0x000fec0003800000 */
[----:B------:R-:W-:-:S13]  /*90d0*/  FSETP.GEU.FTZ.AND P0, PT, R0, RZ, PT ;  /* 0x000000ff0000720b */ /* 0x000fda0003f1e000 */
[----:B------:R-:W-:Y:S01]  /*90e0*/  @!P0 IMAD.MOV.U32 R5, RZ, RZ, 0x7fffffff ;  /* 0x7fffffffff058424 */ /* 0x000fe200078e00ff */
[----:B------:R-:W-:Y:S06]  /*90f0*/  @!P0 BRA `(.L_x_94) ;  /* 0x0000000000348947 */ /* 0x000fec0003800000 */
[----:B------:R-:W-:-:S13]  /*9100*/  FSETP.GTU.FTZ.AND P0, PT, |R0|, +INF , PT ;  /* 0x7f8000000000780b */ /* 0x000fda0003f1c200 */
[----:B------:R-:W-:Y:S01]  /*9110*/  @P0 FADD.FTZ R5, R0, 1 ;  /* 0x3f80000000050421 */ /* 0x000fe20000010000 */
[----:B------:R-:W-:Y:S06]  /*9120*/  @P0 BRA `(.L_x_94) ;  /* 0x0000000000280947 */ /* 0x000fec0003800000 */
[----:B------:R-:W-:-:S13]  /*9130*/  FSETP.NEU.FTZ.AND P0, PT, |R0|, +INF , PT ;  /* 0x7f8000000000780b */ /* 0x000fda0003f1d200 */
[----:B------:R-:W-:-:S04]  /*9140*/  @P0 FFMA R34, R0, 1.84467440737095516160e+19, RZ ;  /* 0x5f80000000220823 */ /* 0x000fc800000000ff */
[----:B------:R-:W0:Y:S02]  /*9150*/  @P0 MUFU.RSQ R32, R34 ;  /* 0x0000002200200308 */ /* 0x000e240000001400 */
[----:B0-----:R-:W-:Y:S01]  /*9160*/  @P0 FMUL.FTZ R5, R34, R32 ;  /* 0x0000002022050220 */ /* 0x001fe20000410000 */
[----:B------:R-:W-:-:S03]  /*9170*/  @P0 FMUL.FTZ R32, R32, 0.5 ;  /* 0x3f00000020200820 */ /* 0x000fc60000410000 */
[----:B------:R-:W-:-:S04]  /*9180*/  @P0 FADD.FTZ R33, -R5, -RZ ;  /* 0x800000ff05210221 */ /* 0x000fc80000010100 */
[----:B------:R-:W-:-:S04]  /*9190*/  @P0 FFMA R36, R5, R33, R34 ;  /* 0x0000002105240223 */ /* 0x000fc80000000022 */
[----:B------:R-:W-:Y:S01]  /*91a0*/  @P0 FFMA R32, R36, R32, R5 ;  /* 0x0000002024200223 */ /* 0x000fe20000000005 */
[----:B------:R-:W-:-:S03]  /*91b0*/  @!P0 IMAD.MOV.U32 R5, RZ, RZ, R0 ;  /* 0x000000ffff058224 */ /* 0x000fc600078e0000 */
[----:B------:R-:W-:-:S07]  /*91c0*/  @P0 FMUL.FTZ R5, R32, 2.3283064365386962891e-10 ;  /* 0x2f80000020050820 */ /* 0x000fce0000410000 */
.L_x_94:
[----:B------:R-:W-:Y:S02]  /*91d0*/  IMAD.MOV.U32 R0, RZ, RZ, R5 ;  /* 0x000000ffff007224 */ /* 0x000fe400078e0005 */
[----:B------:R-:W-:-:S04]  /*91e0*/  IMAD.MOV.U32 R5, RZ, RZ, 0x0 ;  /* 0x00000000ff057424 */ /* 0x000fc800078e00ff */
[----:B------:R-:W-:Y:S05]  /*91f0*/  RET.REL.NODEC R4 `(_Z8subSweepPfPsS0_) ;  /* 0xffffff6c04807950 */ /* 0x000fea0003c3ffff */
.L_x_95:
[----:B------:R-:W-:-:S00]  /*9200*/  BRA `(.L_x_95) ;  /* 0xfffffffc00fc7947 */ /* 0x000fc0000383ffff */
[----:B------:R-:W-:-:S00]  /*9210*/  NOP ;  /* 0x0000000000007918 */ /* 0x000fc00000000000 */
        /* <DEDUP_REMOVED lines=14> */
.L_x_125:


//--------------------- .text._Z6assignPfS_Ps     --------------------------
	.section	.text._Z6assignPfS_Ps,"ax",@progbits
	.align	128
        .global         _Z6assignPfS_Ps
        .type           _Z6assignPfS_Ps,@function
        .size           _Z6assignPfS_Ps,(.L_x_128 - _Z6assignPfS_Ps)
        .other          _Z6assignPfS_Ps,@"STO_CUDA_ENTRY STV_DEFAULT"
_Z6assignPfS_Ps:
.text._Z6assignPfS_Ps:
[----:B------:R-:W-:Y:S01]  /*0000*/  LDC R1, c[0x0][0x37c] ;  /* 0x0000df00ff017b82 */ /* 0x000fe20000000800 */
[----:B------:R-:W0:Y:S07]  /*0010*/  S2R R0, SR_TID.X ;  /* 0x0000000000007919 */ /* 0x000e2e0000002100 */
[----:B------:R-:W0:Y:S01]  /*0020*/  S2UR UR4, SR_CTAID.X ;  /* 0x00000000000479c3 */ /* 0x000e220000002500 */
[----:B------:R-:W1:Y:S07]  /*0030*/  LDCU.64 UR8, c[0x0][0x358] ;  /* 0x00006b00ff0877ac */ /* 0x000e6e0008000a00 */
[----:B------:R-:W0:Y:S02]  /*0040*/  LDC R3, c[0x0][0x360] ;  /* 0x0000d800ff037b82 */ /* 0x000e240000000800 */
[----:B0-----:R-:W-:-:S05]  /*0050*/  IMAD R0, R3, UR4, R0 ;  /* 0x0000000403007c24 */ /* 0x001fca000f8e0200 */
[----:B------:R-:W-:-:S13]  /*0060*/  ISETP.GT.AND P0, PT, R0, 0x257, PT ;  /* 0x000002570000780c */ /* 0x000fda0003f04270 */
[----:B------:R-:W0:Y:S02]  /*0070*/  @!P0 LDC.64 R2, c[0x0][0x380] ;  /* 0x0000e000ff028b82 */ /* 0x000e240000000a00 */
[----:B0-----:R-:W-:-:S06]  /*0080*/  @!P0 IMAD.WIDE R2, R0, 0x4, R2 ;  /* 0x0000000400028825 */ /* 0x001fcc00078e0202 */
[----:B-1----:R-:W2:Y:S01]  /*0090*/  @!P0 LDG.E R2, desc[UR8][R2.64] ;  /* 0x0000000802028981 */ /* 0x002ea2000c1e1900 */
[----:B------:R-:W0:Y:S01]  /*00a0*/  S2UR UR6, SR_CgaCtaId ;  /* 0x00000000000679c3 */ /* 0x000e220000008800 */
[----:B------:R-:W-:Y:S01]  /*00b0*/  VOTEU.ALL UP0, P0 ;  /* 0x0000000000ff7886 */ /* 0x000fe20000000000 */
[----:B------:R-:W-:Y:S01]  /*00c0*/  UMOV UR4, 0x400 ;  /* 0x0000040000047882 */ /* 0x000fe20000000000 */
[----:B------:R-:W-:Y:S01]  /*00d0*/  ISETP.GT.AND P1, PT, R0, 0x3f, PT ;  /* 0x0000003f0000780c */ /* 0x000fe20003f24270 */
[----:B------:R-:W-:Y:S02]  /*00e0*/  UIADD3 UR5, UPT, UPT, UR4, 0x960, URZ ;  /* 0x0000096004057890 */ /* 0x000fe4000fffe0ff */
[----:B0-----:R-:W-:Y:S02]  /*00f0*/  @!UP0 ULEA UR7, UR6, UR4, 0x18 ;  /* 0x0000000406078291 */ /* 0x001fe4000f8ec0ff */
[----:B------:R-:W-:-:S04]  /*0100*/  ULEA UR5, UR6, UR5, 0x18 ;  /* 0x0000000506057291 */ /* 0x000fc8000f8ec0ff */
[C---:B------:R-:W-:Y:S02]  /*0110*/  @!P0 LEA R5, R0.reuse, UR7, 0x2 ;  /* 0x0000000700058c11 */ /* 0x040fe4000f8e10ff */
[----:B------:R-:W-:-:S03]  /*0120*/  LEA R4, R0, UR5, 0x1 ;  /* 0x0000000500047c11 */ /* 0x000fc6000f8e08ff */
[----:B--2---:R0:W-:Y:S01]  /*0130*/  @!P0 STS [R5], R2 ;  /* 0x0000000205008388 */ /* 0x0041e20000000800 */
[----:B------:R-:W-:Y:S06]  /*0140*/  BAR.SYNC.DEFER_BLOCKING 0x0 ;  /* 0x0000000000007b1d */ /* 0x000fec0000010000 */
[----:B------:R0:W-:Y:S02]  /*0150*/  @!P1 STS.U16 [R4], RZ ;  /* 0x000000ff04009388 */ /* 0x0001e40000000400 */
[----:B------:R-:W-:Y:S06]  /*0160*/  BAR.SYNC.DEFER_BLOCKING 0x0 ;  /* 0x0000000000007b1d */ /* 0x000fec0000010000 */
[----:B------:R-:W-:Y:S05]  /*0170*/  @P1 EXIT ;  /* 0x000000000000194d */ /* 0x000fea0003800000 */
[----:B------:R-:W-:Y:S01]  /*0180*/  SHF.R.S32.HI R3, RZ, 0x1f, R0 ;  /* 0x0000001fff037819 */ /* 0x000fe20000011400 */
[----:B------:R-:W-:Y:S01]  /*0190*/  IMAD.MOV.U32 R10, RZ, RZ, 0x40200000 ;  /* 0x40200000ff0a7424 */ /* 0x000fe200078e00ff */
[----:B------:R-:W-:Y:S02]  /*01a0*/  ULEA UR4, UR6, UR4, 0x18 ;  /* 0x0000000406047291 */ /* 0x000fe4000f8ec0ff */
[----:B0-----:R-:W-:-:S04]  /*01b0*/  LEA.HI R5, R3, R0, RZ, 0x4 ;  /* 0x0000000003057211 */ /* 0x001fc800078f20ff */
[----:B------:R-:W-:Y:S02]  /*01c0*/  LOP3.LUT R7, R5, 0xfffffff0, RZ, 0xc0, !PT ;  /* 0xfffffff005077812 */ /* 0x000fe400078ec0ff */
[----:B------:R-:W-:-:S03]  /*01d0*/  SHF.R.S32.HI R5, RZ, 0x4, R5 ;  /* 0x00000004ff057819 */ /* 0x000fc60000011405 */
[----:B------:R-:W-:Y:S01]  /*01e0*/  IMAD.IADD R2, R0, 0x1, -R7 ;  /* 0x0000000100027824 */ /* 0x000fe200078e0a07 */
[----:B------:R-:W-:-:S04]  /*01f0*/  I2FP.F32.S32 R5, R5 ;  /* 0x0000000500057245 */ /* 0x000fc80000201400 */
[----:B------:R-:W-:Y:S01]  /*0200*/  SHF.R.S32.HI R3, RZ, 0x1f, R2 ;  /* 0x0000001fff037819 */ /* 0x000fe20000011402 */
[----:B------:R-:W-:-:S03]  /*0210*/  FFMA R5, R5, R10, -5 ;  /* 0xc0a0000005057423 */ /* 0x000fc6000000000a */
[----:B------:R-:W-:Y:S01]  /*0220*/  LEA.HI R6, R3, R2, RZ, 0x2 ;  /* 0x0000000203067211 */ /* 0x000fe200078f10ff */
[----:B------:R-:W-:Y:S01]  /*0230*/  FADD R9, R5, 2.5 ;  /* 0x4020000005097421 */ /* 0x000fe20000000000 */
[----:B------:R-:W0:Y:S02]  /*0240*/  LDC.64 R2, c[0x0][0x388] ;  /* 0x0000e200ff027b82 */ /* 0x000e240000000a00 */
[----:B------:R-:W-:Y:S02]  /*0250*/  LOP3.LUT R8, R6, 0xfffffffc, RZ, 0xc0, !PT ;  /* 0xfffffffc06087812 */ /* 0x000fe400078ec0ff */
[----:B------:R-:W-:Y:S02]  /*0260*/  SHF.R.S32.HI R6, RZ, 0x2, R6 ;  /* 0x00000002ff067819 */ /* 0x000fe40000011406 */
[----:B------:R-:W-:Y:S02]  /*0270*/  IADD3 R8, PT, PT, R0, -R7, -R8 ;  /* 0x8000000700087210 */ /* 0x000fe40007ffe808 */
[----:B------:R-:W-:-:S02]  /*0280*/  I2FP.F32.S32 R6, R6 ;  /* 0x0000000600067245 */ /* 0x000fc40000201400 */
[----:B------:R-:W-:Y:S01]  /*0290*/  I2FP.F32.S32 R7, R8 ;  /* 0x0000000800077245 */ /* 0x000fe20000201400 */
[----:B------:R-:W-:Y:S02]  /*02a0*/  IMAD.MOV.U32 R8, RZ, RZ, 0x328 ;  /* 0x00000328ff087424 */ /* 0x000fe400078e00ff */
[-C--:B------:R-:W-:Y:S02]  /*02b0*/  FFMA R6, R6, R10.reuse, -5 ;  /* 0xc0a0000006067423 */ /* 0x080fe4000000000a */
[----:B------:R-:W-:Y:S02]  /*02c0*/  FFMA R7, R7, R10, -5 ;  /* 0xc0a0000007077423 */ /* 0x000fe4000000000a */
[----:B------:R-:W-:Y:S02]  /*02d0*/  FADD R10, R6, 2.5 ;  /* 0x40200000060a7421 */ /* 0x000fe40000000000 */
[----:B------:R-:W-:-:S07]  /*02e0*/  FADD R11, R7, 2.5 ;  /* 0x40200000070b7421 */ /* 0x000fce0000000000 */
.L_x_104:
[----:B-1----:R-:W1:Y:S01]  /*02f0*/  LDS R16, [R8+UR4+-0x328] ;  /* 0xfffcd80408107984 */ /* 0x002e620008000800 */
[----:B------:R-:W-:Y:S01]  /*0300*/  BSSY.RECONVERGENT B0, `(.L_x_96) ;  /* 0x0000016000007945 */ /* 0x000fe20003800200 */
[----:B------:R-:W-:Y:S01]  /*0310*/  VIADD R12, R8, UR4 ;  /* 0x00000004080c7c36 */ /* 0x000fe20008000000 */
[----:B-1----:R-:W-:-:S04]  /*0320*/  FSETP.GT.AND P0, PT, R16, R7, PT ;  /* 0x000000071000720b */ /* 0x002fc80003f04000 */
[----:B------:R-:W-:-:S13]  /*0330*/  FSETP.GTU.OR P0, PT, R16, R11, !P0 ;  /* 0x0000000b1000720b */ /* 0x000fda000470c400 */
[----:B------:R-:W-:Y:S05]  /*0340*/  @P0 BRA `(.L_x_97) ;  /* 0x0000000000440947 */ /* 0x000fea0003800000 */
[----:B------:R-:W1:Y:S04]  /*0350*/  LDS R17, [R12+-0x8] ;  /* 0xfffff8000c117984 */ /* 0x000e680000000800 */
[----:B------:R-:W2:Y:S01]  /*0360*/  LDS R18, [R12+0x318] ;  /* 0x000318000c127984 */ /* 0x000ea20000000800 */
[C---:B-1----:R-:W-:Y:S02]  /*0370*/  FSETP.GT.AND P0, PT, R17.reuse, R6, PT ;  /* 0x000000061100720b */ /* 0x042fe40003f04000 */
[C---:B--2---:R-:W-:Y:S02]  /*0380*/  FSETP.GT.AND P1, PT, R18.reuse, R5, PT ;  /* 0x000000051200720b */ /* 0x044fe40003f24000 */
[----:B------:R-:W-:Y:S02]  /*0390*/  FSETP.GTU.OR P0, PT, R17, R10, !P0 ;  /* 0x0000000a1100720b */ /* 0x000fe4000470c400 */
[----:B------:R-:W-:-:S04]  /*03a0*/  FSETP.GTU.OR P1, PT, R18, R9, !P1 ;  /* 0x000000091200720b */ /* 0x000fc80004f2c400 */
[----:B------:R-:W-:-:S13]  /*03b0*/  PLOP3.LUT P0, PT, P0, P1, PT, 0xf8, 0x8f ;  /* 0x00000000008f781c */ /* 0x000fda0000703f70 */
[----:B------:R-:W-:Y:S05]  /*03c0*/  @P0 BRA `(.L_x_97) ;  /* 0x0000000000240947 */ /* 0x000fea0003800000 */
[----:B------:R-:W1:Y:S02]  /*03d0*/  LDS.U16 R13, [R4] ;  /* 0x00000000040d7984 */ /* 0x000e640000000400 */
[C---:B-1----:R-:W-:Y:S01]  /*03e0*/  PRMT R15, R13.reuse, 0x9910, RZ ;  /* 0x000099100d0f7816 */ /* 0x042fe200000000ff */
[----:B------:R-:W-:-:S04]  /*03f0*/  VIADD R13, R13, 0x1 ;  /* 0x000000010d0d7836 */ /* 0x000fc80000000000 */
[----:B------:R-:W-:Y:S01]  /*0400*/  IMAD R15, R0, 0x1e, R15 ;  /* 0x0000001e000f7824 */ /* 0x000fe200078e020f */
[----:B------:R1:W-:Y:S03]  /*0410*/  STS.U16 [R4], R13 ;  /* 0x0000000d04007388 */ /* 0x0003e60000000400 */
[----:B0-----:R-:W-:-:S05]  /*0420*/  IMAD.WIDE R14, R15, 0x4, R2 ;  /* 0x000000040f0e7825 */ /* 0x001fca00078e0202 */
[----:B------:R1:W-:Y:S04]  /*0430*/  STG.E desc[UR8][R14.64], R16 ;  /* 0x000000100e007986 */ /* 0x0003e8000c101908 */
[----:B------:R1:W-:Y:S04]  /*0440*/  STG.E desc[UR8][R14.64+0x28], R17 ;  /* 0x000028110e007986 */ /* 0x0003e8000c101908 */
[----:B------:R1:W-:Y:S02]  /*0450*/  STG.E desc[UR8][R14.64+0x50], R18 ;  /* 0x000050120e007986 */ /* 0x0003e4000c101908 */
.L_x_97:
[----:B------:R-:W-:Y:S05]  /*0460*/  BSYNC.RECONVERGENT B0 ;  /* 0x0000000000007941 */ /* 0x000fea0003800200 */
.L_x_96:
[----:B-1----:R-:W1:Y:S01]  /*0470*/  LDS R16, [R12+-0x324] ;  /* 0xfffcdc000c107984 */ /* 0x002e620000000800 */
[----:B------:R-:W-:Y:S01]  /*0480*/  BSSY.RECONVERGENT B0, `(.L_x_98) ;  /* 0x0000015000007945 */ /* 0x000fe20003800200 */
        /* <DEDUP_REMOVED lines=20> */
.L_x_99:
[----:B------:R-:W-:Y:S05]  /*05d0*/  BSYNC.RECONVERGENT B0 ;  /* 0x0000000000007941 */ /* 0x000fea0003800200 */
.L_x_98:
[----:B-1----:R-:W1:Y:S01]  /*05e0*/  LDS R16, [R12+-0x320] ;  /* 0xfffce0000c107984 */ /* 0x002e620000000800 */
[----:B------:R-:W-:Y:S01]  /*05f0*/  BSSY.RECONVERGENT B0, `(.L_x_100) ;  /* 0x0000015000007945 */ /* 0x000fe20003800200 */
[----:B-1----:R-:W-:-:S04]  /*0600*/  FSETP.GT.AND P0, PT, R16, R7, PT ;  /* 0x000000071000720b */ /* 0x002fc80003f04000 */
[----:B------:R-:W-:-:S13]  /*0610*/  FSETP.GTU.OR P0, PT, R16, R11, !P0 ;  /* 0x0000000b1000720b */ /* 0x000fda000470c400 */
[----:B------:R-:W-:Y:S05]  /*0620*/  @P0 BRA `(.L_x_101) ;  /* 0x0000000000440947 */ /* 0x000fea0003800000 */
[----:B------:R-:W1:Y:S04]  /*0630*/  LDS R19, [R12] ;  /* 0x000000000c137984 */ /* 0x000e680000000800 */
        /* <DEDUP_REMOVED lines=16> */
.L_x_101:
[----:B------:R-:W-:Y:S05]  /*0740*/  BSYNC.RECONVERGENT B0 ;  /* 0x0000000000007941 */ /* 0x000fea0003800200 */
.L_x_100:
[----:B-1----:R-:W1:Y:S01]  /*0750*/  LDS R14, [R12+-0x31c] ;  /* 0xfffce4000c0e7984 */ /* 0x002e620000000800 */
[----:B------:R-:W-:Y:S01]  /*0760*/  VIADD R8, R8, 0x10 ;  /* 0x0000001008087836 */ /* 0x000fe20000000000 */
[----:B------:R-:W-:Y:S04]  /*0770*/  BSSY.RECONVERGENT B0, `(.L_x_102) ;  /* 0x0000016000007945 */ /* 0x000fe80003800200 */
[----:B------:R-:W-:Y:S02]  /*0780*/  ISETP.NE.AND P2, PT, R8, 0x648, PT ;  /* 0x000006480800780c */ /* 0x000fe40003f45270 */
[----:B-1----:R-:W-:-:S04]  /*0790*/  FSETP.GT.AND P0, PT, R14, R7, PT ;  /* 0x000000070e00720b */ /* 0x002fc80003f04000 */
[----:B------:R-:W-:-:S13]  /*07a0*/  FSETP.GTU.OR P0, PT, R14, R11, !P0 ;  /* 0x0000000b0e00720b */ /* 0x000fda000470c400 */
[----:B------:R-:W-:Y:S05]  /*07b0*/  @P0 BRA `(.L_x_103) ;  /* 0x0000000000440947 */ /* 0x000fea0003800000 */
[----:B------:R-:W1:Y:S04]  /*07c0*/  LDS R17, [R12+0x4] ;  /* 0x000004000c117984 */ /* 0x000e680000000800 */
        /* <DEDUP_REMOVED lines=16> */
.L_x_103:
[----:B------:R-:W-:Y:S05]  /*08d0*/  BSYNC.RECONVERGENT B0 ;  /* 0x0000000000007941 */ /* 0x000fea0003800200 */
.L_x_102:
[----:B------:R-:W-:Y:S05]  /*08e0*/  @P2 BRA `(.L_x_104) ;  /* 0xfffffff800802947 */ /* 0x000fea000383ffff */
[----:B------:R-:W2:Y:S01]  /*08f0*/  LDS.U16 R5, [R4] ;  /* 0x0000000004057984 */ /* 0x000ea20000000400 */
[----:B0-----:R-:W0:Y:S02]  /*0900*/  LDC.64 R2, c[0x0][0x390] ;  /* 0x0000e400ff027b82 */ /* 0x001e240000000a00 */
[----:B0-----:R-:W-:-:S05]  /*0910*/  IMAD.WIDE R2, R0, 0x2, R2 ;  /* 0x0000000200027825 */ /* 0x001fca00078e0202 */
[----:B--2---:R-:W-:Y:S01]  /*0920*/  STG.E.U16 desc[UR8][R2.64], R5 ;  /* 0x0000000502007986 */ /* 0x004fe2000c101508 */
[----:B------:R-:W-:Y:S05]  /*0930*/  EXIT ;  /* 0x000000000000794d */ /* 0x000fea0003800000 */
.L_x_105:
        /* <DEDUP_REMOVED lines=12> */
.L_x_128:


//--------------------- .text._Z6init_rPfi        --------------------------
	.section	.text._Z6init_rPfi,"ax",@progbits
	.align	128
        .global         _Z6init_rPfi
        .type           _Z6init_rPfi,@function
        .size           _Z6init_rPfi,(.L_x_126 - _Z6init_rPfi)
        .other          _Z6init_rPfi,@"STO_CUDA_ENTRY STV_DEFAULT"
_Z6init_rPfi:
.text._Z6init_rPfi:
[----:B------:R-:W-:Y:S01]  /*0000*/  LDC R1, c[0x0][0x37c] ;  /* 0x0000df00ff017b82 */ /* 0x000fe20000000800 */
[----:B------:R-:W0:Y:S01]  /*0010*/  S2R R7, SR_TID.Y ;  /* 0x0000000000077919 */ /* 0x000e220000002200 */
[----:B------:R-:W1:Y:S01]  /*0020*/  LDCU UR4, c[0x0][0x360] ;  /* 0x00006c00ff0477ac */ /* 0x000e620008000800 */
[----:B------:R-:W0:Y:S01]  /*0030*/  S2R R2, SR_CTAID.Y ;  /* 0x0000000000027919 */ /* 0x000e220000002600 */
[----:B------:R-:W0:Y:S01]  /*0040*/  LDCU UR5, c[0x0][0x364] ;  /* 0x00006c80ff0577ac */ /* 0x000e220008000800 */
[----:B------:R-:W2:Y:S01]  /*0050*/  S2R R4, SR_TID.Z ;  /* 0x0000000000047919 */ /* 0x000ea20000002300 */
[----:B------:R-:W2:Y:S01]  /*0060*/  LDCU UR6, c[0x0][0x368] ;  /* 0x00006d00ff0677ac */ /* 0x000ea20008000800 */
[----:B------:R-:W2:Y:S01]  /*0070*/  S2R R5, SR_CTAID.Z ;  /* 0x0000000000057919 */ /* 0x000ea20000002700 */
[----:B------:R-:W3:Y:S01]  /*0080*/  LDCU UR7, c[0x0][0x388] ;  /* 0x00007100ff0777ac */ /* 0x000ee20008000800 */
[----:B------:R-:W1:Y:S01]  /*0090*/  S2R R0, SR_TID.X ;  /* 0x0000000000007919 */ /* 0x000e620000002100 */
[----:B------:R-:W1:Y:S01]  /*00a0*/  S2R R3, SR_CTAID.X ;  /* 0x0000000000037919 */ /* 0x000e620000002500 */
[----:B0-----:R-:W-:-:S02]  /*00b0*/  IMAD R7, R2, UR5, R7 ;  /* 0x0000000502077c24 */ /* 0x001fc4000f8e0207 */
[----:B--2---:R-:W-:Y:S02]  /*00c0*/  IMAD R2, R5, UR6, R4 ;  /* 0x0000000605027c24 */ /* 0x004fe4000f8e0204 */
[----:B-1----:R-:W-:Y:S02]  /*00d0*/  IMAD R0, R3, UR4, R0 ;  /* 0x0000000403007c24 */ /* 0x002fe4000f8e0200 */
[----:B---3--:R-:W-:-:S04]  /*00e0*/  IMAD R3, R2, UR7, R7 ;  /* 0x0000000702037c24 */ /* 0x008fc8000f8e0207 */
[----:B------:R-:W-:Y:S01]  /*00f0*/  IMAD R4, R3, UR7, R0 ;  /* 0x0000000703047c24 */ /* 0x000fe2000f8e0200 */
[----:B------:R-:W-:-:S04]  /*0100*/  VIMNMX3 R3, R0, R7, R2, !PT ;  /* 0x000000070003720f */ /* 0x000fc80007800102 */
[----:B------:R-:W-:-:S04]  /*0110*/  ISETP.GT.AND P0, PT, R4, 0xc7, PT ;  /* 0x000000c70400780c */ /* 0x000fc80003f04270 */
[----:B------:R-:W-:-:S13]  /*0120*/  ISETP.GE.OR P0, PT, R3, UR7, P0 ;  /* 0x0000000703007c0c */ /* 0x000fda0008706670 */
[----:B------:R-:W-:Y:S05]  /*0130*/  @P0 EXIT ;  /* 0x000000000000094d */ /* 0x000fea0003800000 */
[----:B------:R-:W-:Y:S01]  /*0140*/  I2FP.F32.U32 R3, UR7 ;  /* 0x0000000700037c45 */ /* 0x000fe20008201000 */
[----:B------:R-:W0:Y:S01]  /*0150*/  LDCU.64 UR4, c[0x0][0x358] ;  /* 0x00006b00ff0477ac */ /* 0x000e220008000a00 */
[----:B------:R-:W-:Y:S01]  /*0160*/  LEA R0, R0, 0x1, 0x1 ;  /* 0x0000000100007811 */ /* 0x000fe200078e08ff */
[----:B------:R-:W-:Y:S01]  /*0170*/  BSSY.RECONVERGENT B0, `(.L_x_106) ;  /* 0x000000d000007945 */ /* 0x000fe20003800200 */
[----:B------:R-:W1:Y:S02]  /*0180*/  MUFU.RCP R6, R3 ;  /* 0x0000000300067308 */ /* 0x000e640000001000 */
[----:B------:R-:W-:-:S06]  /*0190*/  I2FP.F32.S32 R0, R0 ;  /* 0x0000000000007245 */ /* 0x000fcc0000201400 */
[----:B------:R-:W2:Y:S01]  /*01a0*/  FCHK P0, R0, R3 ;  /* 0x0000000300007302 */ /* 0x000ea20000000000 */
[----:B-1----:R-:W-:-:S04]  /*01b0*/  FFMA R5, -R3, R6, 1 ;  /* 0x3f80000003057423 */ /* 0x002fc80000000106 */
[----:B------:R-:W-:-:S04]  /*01c0*/  FFMA R5, R6, R5, R6 ;  /* 0x0000000506057223 */ /* 0x000fc80000000006 */
[----:B------:R-:W-:-:S04]  /*01d0*/  FFMA R6, R0, R5, RZ ;  /* 0x0000000500067223 */ /* 0x000fc800000000ff */
[----:B------:R-:W-:-:S04]  /*01e0*/  FFMA R8, -R3, R6, R0 ;  /* 0x0000000603087223 */ /* 0x000fc80000000100 */
[----:B------:R-:W-:Y:S01]  /*01f0*/  FFMA R6, R5, R8, R6 ;  /* 0x0000000805067223 */ /* 0x000fe20000000006 */
[----:B0-2---:R-:W-:Y:S06]  /*0200*/  @!P0 BRA `(.L_x_107) ;  /* 0x00000000000c8947 */ /* 0x005fec0003800000 */
[----:B------:R-:W-:-:S07]  /*0210*/  MOV R6, 0x230 ;  /* 0x0000023000067802 */ /* 0x000fce0000000f00 */
[----:B------:R-:W-:Y:S05]  /*0220*/  CALL.REL.NOINC `($__internal_1_$__cuda_sm3x_div_rn_noftz_f32_slowpath) ;  /* 0x0000000000cc7944 */ /* 0x000fea0003c00000 */
[----:B------:R-:W-:-:S07]  /*0230*/  IMAD.MOV.U32 R6, RZ, RZ, R0 ;  /* 0x000000ffff067224 */ /* 0x000fce00078e0000 */
.L_x_107:
[----:B------:R-:W-:Y:S05]  /*0240*/  BSYNC.RECONVERGENT B0 ;  /* 0x0000000000007941 */ /* 0x000fea0003800200 */
.L_x_106:
[----:B------:R-:W0:Y:S01]  /*0250*/  F2F.F64.F32 R8, R6 ;  /* 0x0000000600087310 */ /* 0x000e220000201800 */
[----:B------:R-:W1:Y:S01]  /*0260*/  LDC.64 R10, c[0x0][0x380] ;  /* 0x0000e000ff0a7b82 */ /* 0x000e620000000a00 */
[----:B------:R-:W-:Y:S01]  /*0270*/  LEA R7, R7, 0x1, 0x1 ;  /* 0x0000000107077811 */ /* 0x000fe200078e08ff */
[----:B------:R-:W-:Y:S05]  /*0280*/  BSSY.RECONVERGENT B0, `(.L_x_108) ;  /* 0x0000013000007945 */ /* 0x000fea0003800200 */
[----:B------:R-:W2:Y:S01]  /*0290*/  MUFU.RCP R0, R3 ;  /* 0x0000000300007308 */ /* 0x000ea20000001000 */
[----:B0-----:R-:W-:-:S08]  /*02a0*/  DADD R8, -R8, 1 ;  /* 0x3ff0000008087429 */ /* 0x001fd00000000100 */
[----:B------:R-:W-:Y:S01]  /*02b0*/  DMUL R8, R8, 5 ;  /* 0x4014000008087828 */ /* 0x000fe20000000000 */
[----:B-1----:R-:W-:Y:S01]  /*02c0*/  IMAD.WIDE R4, R4, 0x4, R10 ;  /* 0x0000000404047825 */ /* 0x002fe200078e020a */
[----:B------:R-:W-:-:S03]  /*02d0*/  I2FP.F32.U32 R10, R7 ;  /* 0x00000007000a7245 */ /* 0x000fc60000201000 */
[----:B--2---:R-:W-:Y:S01]  /*02e0*/  FFMA R11, -R3, R0, 1 ;  /* 0x3f800000030b7423 */ /* 0x004fe20000000100 */
[----:B------:R-:W0:Y:S03]  /*02f0*/  FCHK P0, R10, R3 ;  /* 0x000000030a007302 */ /* 0x000e260000000000 */
[----:B------:R-:W-:-:S04]  /*0300*/  FFMA R0, R0, R11, R0 ;  /* 0x0000000b00007223 */ /* 0x000fc80000000000 */
[----:B------:R-:W-:Y:S01]  /*0310*/  FFMA R7, R0, R10, RZ ;  /* 0x0000000a00077223 */ /* 0x000fe200000000ff */
[----:B------:R-:W1:Y:S03]  /*0320*/  F2F.F32.F64 R9, R8 ;  /* 0x0000000800097310 */ /* 0x000e660000301000 */
[----:B------:R-:W-:-:S04]  /*0330*/  FFMA R6, -R3, R7, R10 ;  /* 0x0000000703067223 */ /* 0x000fc8000000010a */
[----:B------:R-:W-:Y:S01]  /*0340*/  FFMA R11, R0, R6, R7 ;  /* 0x00000006000b7223 */ /* 0x000fe20000000007 */
[----:B-1----:R1:W-:Y:S01]  /*0350*/  STG.E desc[UR4][R4.64], R9 ;  /* 0x0000000904007986 */ /* 0x0023e2000c101904 */
[----:B0-----:R-:W-:Y:S05]  /*0360*/  @!P0 BRA `(.L_x_109) ;  /* 0x0000000000108947 */ /* 0x001fea0003800000 */
[----:B------:R-:W-:Y:S01]  /*0370*/  IMAD.MOV.U32 R0, RZ, RZ, R10 ;  /* 0x000000ffff007224 */ /* 0x000fe200078e000a */
[----:B------:R-:W-:-:S07]  /*0380*/  MOV R6, 0x3a0 ;  /* 0x000003a000067802 */ /* 0x000fce0000000f00 */
[----:B-1----:R-:W-:Y:S05]  /*0390*/  CALL.REL.NOINC `($__internal_1_$__cuda_sm3x_div_rn_noftz_f32_slowpath) ;  /* 0x0000000000707944 */ /* 0x002fea0003c00000 */
[----:B------:R-:W-:-:S07]  /*03a0*/  IMAD.MOV.U32 R11, RZ, RZ, R0 ;  /* 0x000000ffff0b7224 */ /* 0x000fce00078e0000 */
.L_x_109:
[----:B------:R-:W-:Y:S05]  /*03b0*/  BSYNC.RECONVERGENT B0 ;  /* 0x0000000000007941 */ /* 0x000fea0003800200 */
.L_x_108:
[----:B------:R-:W0:Y:S01]  /*03c0*/  F2F.F64.F32 R6, R11 ;  /* 0x0000000b00067310 */ /* 0x000e220000201800 */
[----:B------:R-:W-:Y:S01]  /*03d0*/  LEA R2, R2, 0x1, 0x1 ;  /* 0x0000000102027811 */ /* 0x000fe200078e08ff */
[----:B------:R-:W-:Y:S03]  /*03e0*/  BSSY.RECONVERGENT B0, `(.L_x_110) ;  /* 0x0000011000007945 */ /* 0x000fe60003800200 */
[----:B------:R-:W-:-:S03]  /*03f0*/  I2FP.F32.U32 R2, R2 ;  /* 0x0000000200027245 */ /* 0x000fc60000201000 */
[----:B------:R-:W1:Y:S01]  /*0400*/  MUFU.RCP R0, R3 ;  /* 0x0000000300007308 */ /* 0x000e620000001000 */
[----:B0-----:R-:W-:-:S07]  /*0410*/  DADD R6, -R6, 1 ;  /* 0x3ff0000006067429 */ /* 0x001fce0000000100 */
[----:B------:R-:W0:Y:S01]  /*0420*/  FCHK P0, R2, R3 ;  /* 0x0000000302007302 */ /* 0x000e220000000000 */
[----:B------:R-:W-:Y:S01]  /*0430*/  DMUL R6, R6, 5 ;  /* 0x4014000006067828 */ /* 0x000fe20000000000 */
[----:B-1----:R-:W-:-:S04]  /*0440*/  FFMA R9, -R3, R0, 1 ;  /* 0x3f80000003097423 */ /* 0x002fc80000000100 */
[----:B------:R-:W-:-:S05]  /*0450*/  FFMA R0, R0, R9, R0 ;  /* 0x0000000900007223 */ /* 0x000fca0000000000 */
[----:B------:R-:W1:Y:S01]  /*0460*/  F2F.F32.F64 R7, R6 ;  /* 0x0000000600077310 */ /* 0x000e620000301000 */
[----:B------:R-:W-:-:S04]  /*0470*/  FFMA R9, R0, R2, RZ ;  /* 0x0000000200097223 */ /* 0x000fc800000000ff */
[----:B------:R-:W-:-:S04]  /*0480*/  FFMA R8, -R3, R9, R2 ;  /* 0x0000000903087223 */ /* 0x000fc80000000102 */
[----:B------:R-:W-:Y:S01]  /*0490*/  FFMA R0, R0, R8, R9 ;  /* 0x0000000800007223 */ /* 0x000fe20000000009 */
[----:B-1----:R1:W-:Y:S01]  /*04a0*/  STG.E desc[UR4][R4.64+0x320], R7 ;  /* 0x0003200704007986 */ /* 0x0023e2000c101904 */
[----:B0-----:R-:W-:Y:S05]  /*04b0*/  @!P0 BRA `(.L_x_111) ;  /* 0x00000000000c8947 */ /* 0x001fea0003800000 */
[----:B------:R-:W-:Y:S01]  /*04c0*/  IMAD.MOV.U32 R0, RZ, RZ, R2 ;  /* 0x000000ffff007224 */ /* 0x000fe200078e0002 */
[----:B------:R-:W-:-:S07]  /*04d0*/  MOV R6, 0x4f0 ;  /* 0x000004f000067802 */ /* 0x000fce0000000f00 */
[----:B-1----:R-:W-:Y:S05]  /*04e0*/  CALL.REL.NOINC `($__internal_1_$__cuda_sm3x_div_rn_noftz_f32_slowpath) ;  /* 0x00000000001c7944 */ /* 0x002fea0003c00000 */
.L_x_111:
[----:B------:R-:W-:Y:S05]  /*04f0*/  BSYNC.RECONVERGENT B0 ;  /* 0x0000000000007941 */ /* 0x000fea0003800200 */
.L_x_110:
[----:B------:R-:W0:Y:S02]  /*0500*/  F2F.F64.F32 R2, R0 ;  /* 0x0000000000027310 */ /* 0x000e240000201800 */
[----:B0-----:R-:W-:-:S08]  /*0510*/  DADD R2, -R2, 1 ;  /* 0x3ff0000002027429 */ /* 0x001fd00000000100 */
[----:B------:R-:W-:-:S10]  /*0520*/  DMUL R2, R2, 5 ;  /* 0x4014000002027828 */ /* 0x000fd40000000000 */
[----:B------:R-:W0:Y:S02]  /*0530*/  F2F.F32.F64 R3, R2 ;  /* 0x0000000200037310 */ /* 0x000e240000301000 */
[----:B0-----:R-:W-:Y:S01]  /*0540*/  STG.E desc[UR4][R4.64+0x640], R3 ;  /* 0x0006400304007986 */ /* 0x001fe2000c101904 */
[----:B------:R-:W-:Y:S05]  /*0550*/  EXIT ;  /* 0x000000000000794d */ /* 0x000fea0003800000 */
        .weak           $__internal_1_$__cuda_sm3x_div_rn_noftz_f32_slowpath
        .type           $__internal_1_$__cuda_sm3x_div_rn_noftz_f32_slowpath,@function
        .size           $__internal_1_$__cuda_sm3x_div_rn_noftz_f32_slowpath,(.L_x_126 - $__internal_1_$__cuda_sm3x_div_rn_noftz_f32_slowpath)
$__internal_1_$__cuda_sm3x_div_rn_noftz_f32_slowpath:
[--C-:B------:R-:W-:Y:S01]  /*0560*/  SHF.R.U32.HI R9, RZ, 0x17, R3.reuse ;  /* 0x00000017ff097819 */ /* 0x100fe20000011603 */
[----:B------:R-:W-:Y:S01]  /*0570*/  BSSY.RECONVERGENT B1, `(.L_x_112) ;  /* 0x0000063000017945 */ /* 0x000fe20003800200 */
[----:B------:R-:W-:Y:S01]  /*0580*/  SHF.R.U32.HI R8, RZ, 0x17, R0 ;  /* 0x00000017ff087819 */ /* 0x000fe20000011600 */
[----:B------:R-:W-:Y:S01]  /*0590*/  IMAD.MOV.U32 R11, RZ, RZ, R3 ;  /* 0x000000ffff0b7224 */ /* 0x000fe200078e0003 */
[----:B------:R-:W-:Y:S02]  /*05a0*/  LOP3.LUT R9, R9, 0xff, RZ, 0xc0, !PT ;  /* 0x000000ff09097812 */ /* 0x000fe400078ec0ff */
[----:B------:R-:W-:-:S03]  /*05b0*/  LOP3.LUT R14, R8, 0xff, RZ, 0xc0, !PT ;  /* 0x000000ff080e7812 */ /* 0x000fc600078ec0ff */
[----:B------:R-:W-:Y:S02]  /*05c0*/  VIADD R12, R9, 0xffffffff ;  /* 0xffffffff090c7836 */ /* 0x000fe40000000000 */
[----:B------:R-:W-:-:S03]  /*05d0*/  VIADD R10, R14, 0xffffffff ;  /* 0xffffffff0e0a7836 */ /* 0x000fc60000000000 */
[----:B------:R-:W-:-:S04]  /*05e0*/  ISETP.GT.U32.AND P0, PT, R12, 0xfd, PT ;  /* 0x000000fd0c00780c */ /* 0x000fc80003f04070 */
[----:B------:R-:W-:-:S13]  /*05f0*/  ISETP.GT.U32.OR P0, PT, R10, 0xfd, P0 ;  /* 0x000000fd0a00780c */ /* 0x000fda0000704470 */
[----:B------:R-:W-:Y:S01]  /*0600*/  @!P0 IMAD.MOV.U32 R8, RZ, RZ, RZ ;  /* 0x000000ffff088224 */ /* 0x000fe200078e00ff */
[----:B------:R-:W-:Y:S06]  /*0610*/  @!P0 BRA `(.L_x_113) ;  /* 0x00000000005c8947 */ /* 0x000fec0003800000 */
[----:B------:R-:W-:Y:S02]  /*0620*/  FSETP.GTU.FTZ.AND P0, PT, |R0|, +INF , PT ;  /* 0x7f8000000000780b */ /* 0x000fe40003f1c200 */
[----:B------:R-:W-:-:S04]  /*0630*/  FSETP.GTU.FTZ.AND P1, PT, |R3|, +INF , PT ;  /* 0x7f8000000300780b */ /* 0x000fc80003f3c200 */
[----:B------:R-:W-:-:S13]  /*0640*/  PLOP3.LUT P0, PT, P0, P1, PT, 0xf8, 0x8f ;  /* 0x00000000008f781c */ /* 0x000fda0000703f70 */
[----:B------:R-:W-:Y:S05]  /*0650*/  @P0 BRA `(.L_x_114) ;  /* 0x00000004004c0947 */ /* 0x000fea0003800000 */
[----:B------:R-:W-:-:S13]  /*0660*/  LOP3.LUT P0, RZ, R11, 0x7fffffff, R0, 0xc8, !PT ;  /* 0x7fffffff0bff7812 */ /* 0x000fda000780c800 */
[----:B------:R-:W-:Y:S05]  /*0670*/  @!P0 BRA `(.L_x_115) ;  /* 0x00000004003c8947 */ /* 0x000fea0003800000 */
[C---:B------:R-:W-:Y:S02]  /*0680*/  FSETP.NEU.FTZ.AND P2, PT, |R0|.reuse, +INF , PT ;  /* 0x7f8000000000780b */ /* 0x040fe40003f5d200 */
[----:B------:R-:W-:Y:S02]  /*0690*/  FSETP.NEU.FTZ.AND P1, PT, |R3|, +INF , PT ;  /* 0x7f8000000300780b */ /* 0x000fe40003f3d200 */
[----:B------:R-:W-:-:S11]  /*06a0*/  FSETP.NEU.FTZ.AND P0, PT, |R0|, +INF , PT ;  /* 0x7f8000000000780b */ /* 0x000fd60003f1d200 */
[----:B------:R-:W-:Y:S05]  /*06b0*/  @!P1 BRA !P2, `(.L_x_115) ;  /* 0x00000004002c9947 */ /* 0x000fea0005000000 */
[----:B------:R-:W-:-:S04]  /*06c0*/  LOP3.LUT P2, RZ, R0, 0x7fffffff, RZ, 0xc0, !PT ;  /* 0x7fffffff00ff7812 */ /* 0x000fc8000784c0ff */
[----:B------:R-:W-:-:S13]  /*06d0*/  PLOP3.LUT P1, PT, P1, P2, PT, 0x2f, 0xf2 ;  /* 0x0000000000f2781c */ /* 0x000fda0000f24577 */
[----:B------:R-:W-:Y:S05]  /*06e0*/  @P1 BRA `(.L_x_116) ;  /* 0x0000000400181947 */ /* 0x000fea0003800000 */
[----:B------:R-:W-:-:S04]  /*06f0*/  LOP3.LUT P1, RZ, R11, 0x7fffffff, RZ, 0xc0, !PT ;  /* 0x7fffffff0bff7812 */ /* 0x000fc8000782c0ff */
[----:B------:R-:W-:-:S13]  /*0700*/  PLOP3.LUT P0, PT, P0, P1, PT, 0x2f, 0xf2 ;  /* 0x0000000000f2781c */ /* 0x000fda0000702577 */
[----:B------:R-:W-:Y:S05]  /*0710*/  @P0 BRA `(.L_x_117) ;  /* 0x0000000400000947 */ /* 0x000fea0003800000 */
[----:B------:R-:W-:Y:S02]  /*0720*/  ISETP.GE.AND P0, PT, R10, RZ, PT ;  /* 0x000000ff0a00720c */ /* 0x000fe40003f06270 */
[----:B------:R-:W-:-:S11]  /*0730*/  ISETP.GE.AND P1, PT, R12, RZ, PT ;  /* 0x000000ff0c00720c */ /* 0x000fd60003f26270 */
[----:B------:R-:W-:Y:S02]  /*0740*/  @P0 IMAD.MOV.U32 R8, RZ, RZ, RZ ;  /* 0x000000ffff080224 */ /* 0x000fe400078e00ff */
[----:B------:R-:W-:Y:S01]  /*0750*/  @!P0 FFMA R0, R0, 1.84467440737095516160e+19, RZ ;  /* 0x5f80000000008823 */ /* 0x000fe200000000ff */
[----:B------:R-:W-:Y:S02]  /*0760*/  @!P0 IMAD.MOV.U32 R8, RZ, RZ, -0x40 ;  /* 0xffffffc0ff088424 */ /* 0x000fe400078e00ff */
[----:B------:R-:W-:Y:S02]  /*0770*/  @!P1 FFMA R11, R3, 1.84467440737095516160e+19, RZ ;  /* 0x5f800000030b9823 */ /* 0x000fe400000000ff */
[----:B------:R-:W-:-:S07]  /*0780*/  @!P1 VIADD R8, R8, 0x40 ;  /* 0x0000004008089836 */ /* 0x000fce0000000000 */
.L_x_113:
[----:B------:R-:W-:Y:S01]  /*0790*/  LEA R10, R9, 0xc0800000, 0x17 ;  /* 0xc0800000090a7811 */ /* 0x000fe200078eb8ff */
[----:B------:R-:W-:Y:S04]  /*07a0*/  BSSY.RECONVERGENT B2, `(.L_x_118) ;  /* 0x0000036000027945 */ /* 0x000fe80003800200 */
[----:B------:R-:W-:Y:S02]  /*07b0*/  IMAD.IADD R11, R11, 0x1, -R10 ;  /* 0x000000010b0b7824 */ /* 0x000fe400078e0a0a */
[----:B------:R-:W-:Y:S02]  /*07c0*/  VIADD R10, R14, 0xffffff81 ;  /* 0xffffff810e0a7836 */ /* 0x000fe40000000000 */
[----:B------:R0:W1:Y:S01]  /*07d0*/  MUFU.RCP R12, R11 ;  /* 0x0000000b000c7308 */ /* 0x0000620000001000 */
[----:B------:R-:W-:Y:S01]  /*07e0*/  FADD.FTZ R13, -R11, -RZ ;  /* 0x800000ff0b0d7221 */ /* 0x000fe20000010100 */
[C---:B------:R-:W-:Y:S01]  /*07f0*/  IMAD R0, R10.reuse, -0x800000, R0 ;  /* 0xff8000000a007824 */ /* 0x040fe200078e0200 */
[----:B0-----:R-:W-:-:S05]  /*0800*/  IADD3 R11, PT, PT, R10, 0x7f, -R9 ;  /* 0x0000007f0a0b7810 */ /* 0x001fca0007ffe809 */
[----:B------:R-:W-:Y:S02]  /*0810*/  IMAD.IADD R11, R11, 0x1, R8 ;  /* 0x000000010b0b7824 */ /* 0x000fe400078e0208 */
[----:B-1----:R-:W-:-:S04]  /*0820*/  FFMA R15, R12, R13, 1 ;  /* 0x3f8000000c0f7423 */ /* 0x002fc8000000000d */
[----:B------:R-:W-:-:S04]  /*0830*/  FFMA R17, R12, R15, R12 ;  /* 0x0000000f0c117223 */ /* 0x000fc8000000000c */
[----:B------:R-:W-:-:S04]  /*0840*/  FFMA R12, R0, R17, RZ ;  /* 0x00000011000c7223 */ /* 0x000fc800000000ff */
[----:B------:R-:W-:-:S04]  /*0850*/  FFMA R15, R13, R12, R0 ;  /* 0x0000000c0d0f7223 */ /* 0x000fc80000000000 */
[----:B------:R-:W-:-:S04]  /*0860*/  FFMA R12, R17, R15, R12 ;  /* 0x0000000f110c7223 */ /* 0x000fc8000000000c */
[----:B------:R-:W-:-:S04]  /*0870*/  FFMA R13, R13, R12, R0 ;  /* 0x0000000c0d0d7223 */ /* 0x000fc80000000000 */
[----:B------:R-:W-:-:S05]  /*0880*/  FFMA R0, R17, R13, R12 ;  /* 0x0000000d11007223 */ /* 0x000fca000000000c */
[----:B------:R-:W-:-:S04]  /*0890*/  SHF.R.U32.HI R9, RZ, 0x17, R0 ;  /* 0x00000017ff097819 */ /* 0x000fc80000011600 */
[----:B------:R-:W-:-:S05]  /*08a0*/  LOP3.LUT R9, R9, 0xff, RZ, 0xc0, !PT ;  /* 0x000000ff09097812 */ /* 0x000fca00078ec0ff */
[----:B------:R-:W-:-:S04]  /*08b0*/  IMAD.IADD R14, R9, 0x1, R11 ;  /* 0x00000001090e7824 */ /* 0x000fc800078e020b */
[----:B------:R-:W-:-:S05]  /*08c0*/  VIADD R8, R14, 0xffffffff ;  /* 0xffffffff0e087836 */ /* 0x000fca0000000000 */
[----:B------:R-:W-:-:S13]  /*08d0*/  ISETP.GE.U32.AND P0, PT, R8, 0xfe, PT ;  /* 0x000000fe0800780c */ /* 0x000fda0003f06070 */
[----:B------:R-:W-:Y:S05]  /*08e0*/  @!P0 BRA `(.L_x_119) ;  /* 0x0000000000808947 */ /* 0x000fea0003800000 */
[----:B------:R-:W-:-:S13]  /*08f0*/  ISETP.GT.AND P0, PT, R14, 0xfe, PT ;  /* 0x000000fe0e00780c */ /* 0x000fda0003f04270 */
[----:B------:R-:W-:Y:S05]  /*0900*/  @P0 BRA `(.L_x_120) ;  /* 0x00000000006c0947 */ /* 0x000fea0003800000 */
[----:B------:R-:W-:-:S13]  /*0910*/  ISETP.GE.AND P0, PT, R14, 0x1, PT ;  /* 0x000000010e00780c */ /* 0x000fda0003f06270 */
[----:B------:R-:W-:Y:S05]  /*0920*/  @P0 BRA `(.L_x_121) ;  /* 0x0000000000740947 */ /* 0x000fea0003800000 */
[----:B------:R-:W-:Y:S02]  /*0930*/  ISETP.GE.AND P0, PT, R14, -0x18, PT ;  /* 0xffffffe80e00780c */ /* 0x000fe40003f06270 */
[----:B------:R-:W-:-:S11]  /*0940*/  LOP3.LUT R0, R0, 0x80000000, RZ, 0xc0, !PT ;  /* 0x8000000000007812 */ /* 0x000fd600078ec0ff */
[----:B------:R-:W-:Y:S05]  /*0950*/  @!P0 BRA `(.L_x_121) ;  /* 0x0000000000688947 */ /* 0x000fea0003800000 */
[CCC-:B------:R-:W-:Y:S01]  /*0960*/  FFMA.RZ R8, R17.reuse, R13.reuse, R12.reuse ;  /* 0x0000000d11087223 */ /* 0x1c0fe2000000c00c */
[C---:B------:R-:W-:Y:S02]  /*0970*/  VIADD R11, R14.reuse, 0x20 ;  /* 0x000000200e0b7836 */ /* 0x040fe40000000000 */
[CCC-:B------:R-:W-:Y:S01]  /*0980*/  FFMA.RM R9, R17.reuse, R13.reuse, R12.reuse ;  /* 0x0000000d11097223 */ /* 0x1c0fe2000000400c */
[----:B------:R-:W-:Y:S02]  /*0990*/  ISETP.NE.AND P2, PT, R14, RZ, PT ;  /* 0x000000ff0e00720c */ /* 0x000fe40003f45270 */
[----:B------:R-:W-:Y:S01]  /*09a0*/  LOP3.LUT R10, R8, 0x7fffff, RZ, 0xc0, !PT ;  /* 0x007fffff080a7812 */ /* 0x000fe200078ec0ff */
[----:B------:R-:W-:Y:S01]  /*09b0*/  FFMA.RP R8, R17, R13, R12 ;  /* 0x0000000d11087223 */ /* 0x000fe2000000800c */
[----:B------:R-:W-:Y:S01]  /*09c0*/  IMAD.MOV R12, RZ, RZ, -R14 ;  /* 0x000000ffff0c7224 */ /* 0x000fe200078e0a0e */
[----:B------:R-:W-:Y:S02]  /*09d0*/  ISETP.NE.AND P1, PT, R14, RZ, PT ;  /* 0x000000ff0e00720c */ /* 0x000fe40003f25270 */
[----:B------:R-:W-:-:S02]  /*09e0*/  LOP3.LUT R10, R10, 0x800000, RZ, 0xfc, !PT ;  /* 0x008000000a0a7812 */ /* 0x000fc400078efcff */
[----:B------:R-:W-:Y:S02]  /*09f0*/  FSETP.NEU.FTZ.AND P0, PT, R8, R9, PT ;  /* 0x000000090800720b */ /* 0x000fe40003f1d000 */
[----:B------:R-:W-:Y:S02]  /*0a00*/  SHF.L.U32 R11, R10, R11, RZ ;  /* 0x0000000b0a0b7219 */ /* 0x000fe400000006ff */
[----:B------:R-:W-:Y:S02]  /*0a10*/  SEL R9, R12, RZ, P2 ;  /* 0x000000ff0c097207 */ /* 0x000fe40001000000 */
[----:B------:R-:W-:Y:S02]  /*0a20*/  ISETP.NE.AND P1, PT, R11, RZ, P1 ;  /* 0x000000ff0b00720c */ /* 0x000fe40000f25270 */
[----:B------:R-:W-:Y:S02]  /*0a30*/  SHF.R.U32.HI R9, RZ, R9, R10 ;  /* 0x00000009ff097219 */ /* 0x000fe4000001160a */
[----:B------:R-:W-:-:S02]  /*0a40*/  PLOP3.LUT P0, PT, P0, P1, PT, 0xf8, 0x8f ;  /* 0x00000000008f781c */ /* 0x000fc40000703f70 */
[----:B------:R-:W-:Y:S02]  /*0a50*/  SHF.R.U32.HI R11, RZ, 0x1, R9 ;  /* 0x00000001ff0b7819 */ /* 0x000fe40000011609 */
[----:B------:R-:W-:-:S04]  /*0a60*/  SEL R8, RZ, 0x1, !P0 ;  /* 0x00000001ff087807 */ /* 0x000fc80004000000 */
[----:B------:R-:W-:-:S04]  /*0a70*/  LOP3.LUT R8, R8, 0x1, R11, 0xf8, !PT ;  /* 0x0000000108087812 */ /* 0x000fc800078ef80b */
[----:B------:R-:W-:-:S05]  /*0a80*/  LOP3.LUT R8, R8, R9, RZ, 0xc0, !PT ;  /* 0x0000000908087212 */ /* 0x000fca00078ec0ff */
[----:B------:R-:W-:-:S05]  /*0a90*/  IMAD.IADD R11, R11, 0x1, R8 ;  /* 0x000000010b0b7824 */ /* 0x000fca00078e0208 */
[----:B------:R-:W-:Y:S01]  /*0aa0*/  LOP3.LUT R0, R11, R0, RZ, 0xfc, !PT ;  /* 0x000000000b007212 */ /* 0x000fe200078efcff */
[----:B------:R-:W-:Y:S06]  /*0ab0*/  BRA `(.L_x_121) ;  /* 0x0000000000107947 */ /* 0x000fec0003800000 */
.L_x_120:
[----:B------:R-:W-:-:S04]  /*0ac0*/  LOP3.LUT R0, R0, 0x80000000, RZ, 0xc0, !PT ;  /* 0x8000000000007812 */ /* 0x000fc800078ec0ff */
[----:B------:R-:W-:Y:S01]  /*0ad0*/  LOP3.LUT R0, R0, 0x7f800000, RZ, 0xfc, !PT ;  /* 0x7f80000000007812 */ /* 0x000fe200078efcff */
[----:B------:R-:W-:Y:S06]  /*0ae0*/  BRA `(.L_x_121) ;  /* 0x0000000000047947 */ /* 0x000fec0003800000 */
.L_x_119:
[----:B------:R-:W-:-:S07]  /*0af0*/  IMAD R0, R11, 0x800000, R0 ;  /* 0x008000000b007824 */ /* 0x000fce00078e0200 */
.L_x_121:
[----:B------:R-:W-:Y:S05]  /*0b00*/  BSYNC.RECONVERGENT B2 ;  /* 0x0000000000027941 */ /* 0x000fea0003800200 */
.L_x_118:
[----:B------:R-:W-:Y:S05]  /*0b10*/  BRA `(.L_x_122) ;  /* 0x0000000000207947 */ /* 0x000fea0003800000 */
.L_x_117:
[----:B------:R-:W-:-:S04]  /*0b20*/  LOP3.LUT R0, R11, 0x80000000, R0, 0x48, !PT ;  /* 0x800000000b007812 */ /* 0x000fc800078e4800 */
[----:B------:R-:W-:Y:S01]  /*0b30*/  LOP3.LUT R0, R0, 0x7f800000, RZ, 0xfc, !PT ;  /* 0x7f80000000007812 */ /* 0x000fe200078efcff */
[----:B------:R-:W-:Y:S06]  /*0b40*/  BRA `(.L_x_122) ;  /* 0x0000000000147947 */ /* 0x000fec0003800000 */
.L_x_116:
[----:B------:R-:W-:Y:S01]  /*0b50*/  LOP3.LUT R0, R11, 0x80000000, R0, 0x48, !PT ;  /* 0x800000000b007812 */ /* 0x000fe200078e4800 */
[----:B------:R-:W-:Y:S06]  /*0b60*/  BRA `(.L_x_122) ;  /* 0x00000000000c7947 */ /* 0x000fec0003800000 */
.L_x_115:
[----:B------:R-:W0:Y:S01]  /*0b70*/  MUFU.RSQ R0, -QNAN ;  /* 0xffc0000000007908 */ /* 0x000e220000001400 */
[----:B------:R-:W-:Y:S05]  /*0b80*/  BRA `(.L_x_122) ;  /* 0x0000000000047947 */ /* 0x000fea0003800000 */
.L_x_114:
[----:B------:R-:W-:-:S07]  /*0b90*/  FADD.FTZ R0, R0, R3 ;  /* 0x0000000300007221 */ /* 0x000fce0000010000 */
.L_x_122:
[----:B------:R-:W-:Y:S05]  /*0ba0*/  BSYNC.RECONVERGENT B1 ;  /* 0x0000000000017941 */ /* 0x000fea0003800200 */
.L_x_112:
[----:B------:R-:W-:Y:S02]  /*0bb0*/  IMAD.MOV.U32 R8, RZ, RZ, R6 ;  /* 0x000000ffff087224 */ /* 0x000fe400078e0006 */
[----:B------:R-:W-:-:S04]  /*0bc0*/  IMAD.MOV.U32 R9, RZ, RZ, 0x0 ;  /* 0x00000000ff097424 */ /* 0x000fc800078e00ff */
[----:B0-----:R-:W-:Y:S05]  /*0bd0*/  RET.REL.NODEC R8 `(_Z6init_rPfi) ;  /* 0xfffffff408087950 */ /* 0x001fea0003c3ffff */
.L_x_123:
        /* <DEDUP_REMOVED lines=10> */
.L_x_126:


//--------------------- .text._Z7make_nlPs        --------------------------
	.section	.text._Z7make_nlPs,"ax",@progbits
	.align	128
        .global         _Z7make_nlPs
        .type           _Z7make_nlPs,@function
        .size           _Z7make_nlPs,(.L_x_130 - _Z7make_nlPs)
        .other          _Z7make_nlPs,@"STO_CUDA_ENTRY STV_DEFAULT"
_Z7make_nlPs:
.text._Z7make_nlPs:
[----:B------:R-:W-:Y:S01]  /*0000*/  LDC R1, c[0x0][0x37c] ;  /* 0x0000df00ff017b82 */ /* 0x000fe20000000800 */
[----:B------:R-:W0:Y:S07]  /*0010*/  S2R R2, SR_TID.X ;  /* 0x0000000000027919 */ /* 0x000e2e0000002100 */
[----:B------:R-:W0:Y:S01]  /*0020*/  S2UR UR4, SR_CTAID.X ;  /* 0x00000000000479c3 */ /* 0x000e220000002500 */
[----:B------:R-:W1:Y:S01]  /*0030*/  S2R R0, SR_TID.Y ;  /* 0x0000000000007919 */ /* 0x000e620000002200 */
[----:B------:R-:W2:Y:S06]  /*0040*/  S2R R6, SR_TID.Z ;  /* 0x0000000000067919 */ /* 0x000eac0000002300 */
[----:B------:R-:W0:Y:S08]  /*0050*/  LDC R3, c[0x0][0x360] ;  /* 0x0000d800ff037b82 */ /* 0x000e300000000800 */
[----:B------:R-:W1:Y:S08]  /*0060*/  S2UR UR5, SR_CTAID.Y ;  /* 0x00000000000579c3 */ /* 0x000e700000002600 */
[----:B------:R-:W1:Y:S08]  /*0070*/  LDC R5, c[0x0][0x364] ;  /* 0x0000d900ff057b82 */ /* 0x000e700000000800 */
[----:B------:R-:W2:Y:S01]  /*0080*/  S2UR UR6, SR_CTAID.Z ;  /* 0x00000000000679c3 */ /* 0x000ea20000002700 */
[----:B0-----:R-:W-:-:S04]  /*0090*/  IMAD R2, R3, UR4, R2 ;  /* 0x0000000403027c24 */ /* 0x001fc8000f8e0202 */
[C---:B------:R-:W-:Y:S01]  /*00a0*/  VIADD R11, R2.reuse, 0x1 ;  /* 0x00000001020b7836 */ /* 0x040fe20000000000 */
[C---:B------:R-:W-:Y:S02]  /*00b0*/  LOP3.LUT P0, RZ, R2.reuse, 0x8000, RZ, 0xc0, !PT ;  /* 0x0000800002ff7812 */ /* 0x040fe4000780c0ff */
[----:B------:R-:W2:Y:S02]  /*00c0*/  LDC R9, c[0x0][0x368] ;  /* 0x0000da00ff097b82 */ /* 0x000ea40000000800 */
[----:B------:R-:W-:Y:S02]  /*00d0*/  SEL R7, R2, 0x3, !P0 ;  /* 0x0000000302077807 */ /* 0x000fe40004000000 */
[----:B------:R-:W-:Y:S02]  /*00e0*/  LOP3.LUT P1, RZ, R11, 0x8000, RZ, 0xc0, !PT ;  /* 0x000080000bff7812 */ /* 0x000fe4000782c0ff */
[----:B------:R-:W-:Y:S01]  /*00f0*/  PRMT R4, R7, 0x9910, RZ ;  /* 0x0000991007047816 */ /* 0x000fe200000000ff */
[----:B-1----:R-:W-:Y:S01]  /*0100*/  IMAD R3, R5, UR5, R0 ;  /* 0x0000000505037c24 */ /* 0x002fe2000f8e0200 */
[----:B------:R-:W-:Y:S01]  /*0110*/  SEL R11, R11, 0x3, !P1 ;  /* 0x000000030b0b7807 */ /* 0x000fe20004800000 */
[----:B------:R-:W0:Y:S01]  /*0120*/  LDCU.64 UR4, c[0x0][0x358] ;  /* 0x00006b00ff0477ac */ /* 0x000e220008000a00 */
[----:B------:R-:W-:Y:S01]  /*0130*/  ISETP.GT.AND P2, PT, R4, 0x3, PT ;  /* 0x000000030400780c */ /* 0x000fe20003f44270 */
[C---:B------:R-:W-:Y:S01]  /*0140*/  VIADD R4, R3.reuse, 0xffffffff ;  /* 0xffffffff03047836 */ /* 0x040fe20000000000 */
[C---:B------:R-:W-:Y:S01]  /*0150*/  LOP3.LUT P0, RZ, R3.reuse, 0x8000, RZ, 0xc0, !PT ;  /* 0x0000800003ff7812 */ /* 0x040fe2000780c0ff */
[----:B------:R-:W-:Y:S01]  /*0160*/  IMAD R8, R3, 0x4, R2 ;  /* 0x0000000403087824 */ /* 0x000fe200078e0202 */
[----:B------:R-:W-:-:S02]  /*0170*/  PRMT R10, R11, 0x9910, RZ ;  /* 0x000099100b0a7816 */ /* 0x000fc400000000ff */
[----:B------:R-:W-:Y:S02]  /*0180*/  SEL R0, R3, 0x3, !P0 ;  /* 0x0000000303007807 */ /* 0x000fe40004000000 */
[C---:B------:R-:W-:Y:S02]  /*0190*/  LOP3.LUT P3, RZ, R4.reuse, 0x8000, RZ, 0xc0, !PT ;  /* 0x0000800004ff7812 */ /* 0x040fe4000786c0ff */
[----:B------:R-:W-:Y:S02]  /*01a0*/  SEL R7, R7, RZ, !P2 ;  /* 0x000000ff07077207 */ /* 0x000fe40005000000 */
[----:B------:R-:W-:Y:S01]  /*01b0*/  SEL R4, R4, 0x3, !P3 ;  /* 0x0000000304047807 */ /* 0x000fe20005800000 */
[----:B--2---:R-:W-:Y:S01]  /*01c0*/  IMAD R5, R9, UR6, R6 ;  /* 0x0000000609057c24 */ /* 0x004fe2000f8e0206 */
[----:B------:R-:W-:Y:S01]  /*01d0*/  PRMT R6, R0, 0x9910, RZ ;  /* 0x0000991000067816 */ /* 0x000fe200000000ff */
[----:B------:R-:W-:Y:S01]  /*01e0*/  VIADD R9, R2, 0xffffffff ;  /* 0xffffffff02097836 */ /* 0x000fe20000000000 */
[----:B------:R-:W-:Y:S01]  /*01f0*/  PRMT R12, R4, 0x9910, RZ ;  /* 0x00009910040c7816 */ /* 0x000fe200000000ff */
[----:B------:R-:W-:Y:S01]  /*0200*/  VIADD R13, R5, 0x1 ;  /* 0x00000001050d7836 */ /* 0x000fe20000000000 */
[----:B------:R-:W-:-:S02]  /*0210*/  ISETP.GT.AND P6, PT, R6, 0x3, PT ;  /* 0x000000030600780c */ /* 0x000fc40003fc4270 */
[----:B------:R-:W-:Y:S02]  /*0220*/  LOP3.LUT P0, RZ, R9, 0x8000, RZ, 0xc0, !PT ;  /* 0x0000800009ff7812 */ /* 0x000fe4000780c0ff */
[----:B------:R-:W-:Y:S02]  /*0230*/  LOP3.LUT P4, RZ, R13, 0x8000, RZ, 0xc0, !PT ;  /* 0x000080000dff7812 */ /* 0x000fe4000788c0ff */
[----:B------:R-:W-:Y:S02]  /*0240*/  SEL R9, R9, 0x3, !P0 ;  /* 0x0000000309097807 */ /* 0x000fe40004000000 */
[----:B------:R-:W-:Y:S02]  /*0250*/  SEL R0, R0, RZ, !P6 ;  /* 0x000000ff00007207 */ /* 0x000fe40007000000 */
[----:B------:R-:W-:Y:S02]  /*0260*/  PRMT R6, R9, 0x9910, RZ ;  /* 0x0000991009067816 */ /* 0x000fe400000000ff */
[----:B------:R-:W-:-:S03]  /*0270*/  PRMT R0, R0, 0x9910, RZ ;  /* 0x0000991000007816 */ /* 0x000fc600000000ff */
[----:B------:R-:W-:Y:S02]  /*0280*/  IMAD.MOV.U32 R2, RZ, RZ, R6 ;  /* 0x000000ffff027224 */ /* 0x000fe400078e0006 */
[----:B------:R-:W-:Y:S02]  /*0290*/  VIADD R6, R3, 0x1 ;  /* 0x0000000103067836 */ /* 0x000fe40000000000 */
[----:B------:R-:W-:Y:S01]  /*02a0*/  IMAD.MOV.U32 R3, RZ, RZ, R10 ;  /* 0x000000ffff037224 */ /* 0x000fe200078e000a */
[----:B------:R-:W-:Y:S01]  /*02b0*/  ISETP.GT.AND P1, PT, R2, 0x3, PT ;  /* 0x000000030200780c */ /* 0x000fe20003f24270 */
[----:B------:R-:W-:Y:S01]  /*02c0*/  IMAD.MOV.U32 R10, RZ, RZ, R12 ;  /* 0x000000ffff0a7224 */ /* 0x000fe200078e000c */
[----:B------:R-:W-:Y:S01]  /*02d0*/  LOP3.LUT P3, RZ, R6, 0x8000, RZ, 0xc0, !PT ;  /* 0x0000800006ff7812 */ /* 0x000fe2000786c0ff */
[----:B------:R-:W-:Y:S01]  /*02e0*/  IMAD R12, R5, 0x10, R8 ;  /* 0x00000010050c7824 */ /* 0x000fe200078e0208 */
[----:B------:R-:W-:Y:S02]  /*02f0*/  ISETP.GT.AND P0, PT, R3, 0x3, PT ;  /* 0x000000030300780c */ /* 0x000fe40003f04270 */
[----:B------:R-:W-:Y:S01]  /*0300*/  ISETP.GT.AND P5, PT, R10, 0x3, PT ;  /* 0x000000030a00780c */ /* 0x000fe20003fa4270 */
[C---:B------:R-:W-:Y:S01]  /*0310*/  VIADD R10, R5.reuse, 0xffffffff ;  /* 0xffffffff050a7836 */ /* 0x040fe20000000000 */
[----:B------:R-:W-:Y:S01]  /*0320*/  SEL R6, R6, 0x3, !P3 ;  /* 0x0000000306067807 */ /* 0x000fe20005800000 */
[----:B------:R-:W1:Y:S01]  /*0330*/  LDC.64 R2, c[0x0][0x380] ;  /* 0x0000e000ff027b82 */ /* 0x000e620000000a00 */
[----:B------:R-:W-:-:S02]  /*0340*/  LOP3.LUT P3, RZ, R5, 0x8000, RZ, 0xc0, !PT ;  /* 0x0000800005ff7812 */ /* 0x000fc4000786c0ff */
[----:B------:R-:W-:Y:S02]  /*0350*/  PRMT R14, R6, 0x9910, RZ ;  /* 0x00009910060e7816 */ /* 0x000fe400000000ff */
[----:B------:R-:W-:Y:S02]  /*0360*/  SEL R8, R5, 0x3, !P3 ;  /* 0x0000000305087807 */ /* 0x000fe40005800000 */
[----:B------:R-:W-:Y:S02]  /*0370*/  LOP3.LUT P3, RZ, R10, 0x8000, RZ, 0xc0, !PT ;  /* 0x000080000aff7812 */ /* 0x000fe4000786c0ff */
[----:B------:R-:W-:Y:S02]  /*0380*/  PRMT R15, R8, 0x9910, RZ ;  /* 0x00009910080f7816 */ /* 0x000fe400000000ff */
[----:B------:R-:W-:Y:S02]  /*0390*/  SEL R5, R10, 0x3, !P3 ;  /* 0x000000030a057807 */ /* 0x000fe40005800000 */
[----:B------:R-:W-:-:S02]  /*03a0*/  ISETP.GT.AND P3, PT, R14, 0x3, PT ;  /* 0x000000030e00780c */ /* 0x000fc40003f64270 */
[----:B------:R-:W-:Y:S02]  /*03b0*/  MOV R14, R15 ;  /* 0x0000000f000e7202 */ /* 0x000fe40000000f00 */
[----:B------:R-:W-:Y:S02]  /*03c0*/  SEL R10, R13, 0x3, !P4 ;  /* 0x000000030d0a7807 */ /* 0x000fe40006000000 */
[----:B------:R-:W-:Y:S02]  /*03d0*/  PRMT R13, R5, 0x9910, RZ ;  /* 0x00009910050d7816 */ /* 0x000fe400000000ff */
[----:B------:R-:W-:Y:S02]  /*03e0*/  ISETP.GT.AND P4, PT, R14, 0x3, PT ;  /* 0x000000030e00780c */ /* 0x000fe40003f84270 */
[----:B------:R-:W-:Y:S01]  /*03f0*/  PRMT R15, R12, 0x9910, RZ ;  /* 0x000099100c0f7816 */ /* 0x000fe200000000ff */
[----:B------:R-:W-:Y:S01]  /*0400*/  IMAD.MOV.U32 R12, RZ, RZ, R13 ;  /* 0x000000ffff0c7224 */ /* 0x000fe200078e000d */
[----:B------:R-:W-:-:S02]  /*0410*/  PRMT R14, R10, 0x9910, RZ ;  /* 0x000099100a0e7816 */ /* 0x000fc400000000ff */
[----:B------:R-:W-:Y:S01]  /*0420*/  SEL R8, R8, RZ, !P4 ;  /* 0x000000ff08087207 */ /* 0x000fe20006000000 */
[----:B-1----:R-:W-:Y:S01]  /*0430*/  IMAD.WIDE.U32 R2, R15, 0x36, R2 ;  /* 0x000000360f027825 */ /* 0x002fe200078e0002 */
[----:B------:R-:W-:Y:S02]  /*0440*/  ISETP.GT.AND P6, PT, R12, 0x3, PT ;  /* 0x000000030c00780c */ /* 0x000fe40003fc4270 */
[----:B------:R-:W-:Y:S01]  /*0450*/  SEL R4, R4, RZ, !P5 ;  /* 0x000000ff04047207 */ /* 0x000fe20006800000 */
[----:B------:R-:W-:Y:S01]  /*0460*/  IMAD.MOV.U32 R13, RZ, RZ, R14 ;  /* 0x000000ffff0d7224 */ /* 0x000fe200078e000e */
[----:B------:R-:W-:Y:S02]  /*0470*/  SEL R5, R5, RZ, !P6 ;  /* 0x000000ff05057207 */ /* 0x000fe40007000000 */
[----:B------:R-:W-:Y:S02]  /*0480*/  PRMT R8, R8, 0x9910, RZ ;  /* 0x0000991008087816 */ /* 0x000fe400000000ff */
[----:B------:R-:W-:-:S02]  /*0490*/  ISETP.GT.AND P5, PT, R13, 0x3, PT ;  /* 0x000000030d00780c */ /* 0x000fc40003fa4270 */
[----:B------:R-:W-:Y:S02]  /*04a0*/  SHF.R.S32.HI R12, RZ, 0x1f, R15 ;  /* 0x0000001fff0c7819 */ /* 0x000fe4000001140f */
[----:B------:R-:W-:Y:S02]  /*04b0*/  SEL R10, R10, RZ, !P5 ;  /* 0x000000ff0a0a7207 */ /* 0x000fe40006800000 */
[----:B------:R-:W-:Y:S01]  /*04c0*/  PRMT R15, R5, 0x9910, RZ ;  /* 0x00009910050f7816 */ /* 0x000fe200000000ff */
[----:B------:R-:W-:Y:S01]  /*04d0*/  IMAD.MOV.U32 R5, RZ, RZ, R8 ;  /* 0x000000ffff057224 */ /* 0x000fe200078e0008 */
[----:B------:R-:W-:Y:S01]  /*04e0*/  SEL R6, R6, RZ, !P3 ;  /* 0x000000ff06067207 */ /* 0x000fe20005800000 */
[----:B------:R-:W-:Y:S01]  /*04f0*/  IMAD R13, R12, 0x36, RZ ;  /* 0x000000360c0d7824 */ /* 0x000fe200078e02ff */
[----:B------:R-:W-:Y:S01]  /*0500*/  PRMT R17, R10, 0x9910, RZ ;  /* 0x000099100a117816 */ /* 0x000fe200000000ff */
[----:B------:R-:W-:Y:S01]  /*0510*/  IMAD.SHL.U32 R5, R5, 0x10, RZ ;  /* 0x0000001005057824 */ /* 0x000fe200078e00ff */
[----:B------:R-:W-:Y:S01]  /*0520*/  PRMT R4, R4, 0x9910, RZ ;  /* 0x0000991004047816 */ /* 0x000fe200000000ff */
[----:B------:R-:W-:Y:S01]  /*0530*/  IMAD.SHL.U32 R15, R15, 0x10, RZ ;  /* 0x000000100f0f7824 */ /* 0x000fe200078e00ff */
[----:B------:R-:W-:Y:S01]  /*0540*/  PRMT R18, R6, 0x9910, RZ ;  /* 0x0000991006127816 */ /* 0x000fe200000000ff */
[--C-:B------:R-:W-:Y:S01]  /*0550*/  IMAD R16, R0, 0x4, R5.reuse ;  /* 0x0000000400107824 */ /* 0x100fe200078e0205 */
[----:B------:R-:W-:Y:S01]  /*0560*/  SHF.L.U32 R17, R17, 0x4, RZ ;  /* 0x0000000411117819 */ /* 0x000fe200000006ff */
[--C-:B------:R-:W-:Y:S01]  /*0570*/  IMAD R14, R4, 0x4, R5.reuse ;  /* 0x00000004040e7824 */ /* 0x100fe200078e0205 */
[----:B------:R-:W-:Y:S01]  /*0580*/  SEL R9, R9, RZ, !P1 ;  /* 0x000000ff09097207 */ /* 0x000fe20004800000 */
[----:B------:R-:W-:Y:S01]  /*0590*/  IMAD R12, R18, 0x4, R5 ;  /* 0x00000004120c7824 */ /* 0x000fe200078e0205 */
[----:B------:R-:W-:Y:S01]  /*05a0*/  SEL R11, R11, RZ, !P0 ;  /* 0x000000ff0b0b7207 */ /* 0x000fe20004000000 */
[----:B------:R-:W-:Y:S01]  /*05b0*/  IMAD R10, R0, 0x4, R15 ;  /* 0x00000004000a7824 */ /* 0x000fe200078e020f */
[----:B------:R-:W-:Y:S01]  /*05c0*/  IADD3 R29, PT, PT, R16, R9, RZ ;  /* 0x00000009101d7210 */ /* 0x000fe20007ffe0ff */
[----:B------:R-:W-:-:S02]  /*05d0*/  IMAD R5, R0, 0x4, R17 ;  /* 0x0000000400057824 */ /* 0x000fc400078e0211 */
[C---:B------:R-:W-:Y:S01]  /*05e0*/  IMAD R6, R18.reuse, 0x4, R15 ;  /* 0x0000000412067824 */ /* 0x040fe200078e020f */
[----:B------:R-:W-:Y:S01]  /*05f0*/  IADD3 R21, PT, PT, R9, R10, RZ ;  /* 0x0000000a09157210 */ /* 0x000fe20007ffe0ff */
[----:B------:R-:W-:Y:S02]  /*0600*/  IMAD R0, R18, 0x4, R17 ;  /* 0x0000000412007824 */ /* 0x000fe400078e0211 */
[----:B------:R-:W-:Y:S02]  /*0610*/  IMAD.IADD R3, R3, 0x1, R13 ;  /* 0x0000000103037824 */ /* 0x000fe400078e020d */
[----:B------:R-:W-:Y:S02]  /*0620*/  IMAD.IADD R27, R16, 0x1, R7 ;  /* 0x00000001101b7824 */ /* 0x000fe400078e0207 */
[----:B------:R-:W-:Y:S01]  /*0630*/  IMAD.IADD R18, R7, 0x1, R14 ;  /* 0x0000000107127824 */ /* 0x000fe200078e020e */
[----:B0-----:R0:W-:Y:S01]  /*0640*/  STG.E.U16 desc[UR4][R2.64+0x2], R29 ;  /* 0x0000021d02007986 */ /* 0x0011e2000c101504 */
[----:B------:R-:W-:-:S02]  /*0650*/  IMAD R8, R4, 0x4, R15 ;  /* 0x0000000404087824 */ /* 0x000fc400078e020f */
[----:B------:R-:W-:Y:S01]  /*0660*/  IMAD.IADD R16, R16, 0x1, R11 ;  /* 0x0000000110107824 */ /* 0x000fe200078e020b */
[----:B------:R1:W-:Y:S01]  /*0670*/  STG.E.U16 desc[UR4][R2.64], R27 ;  /* 0x0000001b02007986 */ /* 0x0003e2000c101504 */
[----:B------:R-:W-:Y:S02]  /*0680*/  IMAD R4, R4, 0x4, R17 ;  /* 0x0000000404047824 */ /* 0x000fe400078e0211 */
[--C-:B------:R-:W-:Y:S01]  /*0690*/  IMAD.IADD R13, R9, 0x1, R14.reuse ;  /* 0x00000001090d7824 */ /* 0x100fe200078e020e */
[----:B------:R2:W-:Y:S01]  /*06a0*/  STG.E.U16 desc[UR4][R2.64+0x6], R18 ;  /* 0x0000061202007986 */ /* 0x0005e2000c101504 */
[----:B------:R-:W-:Y:S02]  /*06b0*/  IMAD.IADD R19, R11, 0x1, R14 ;  /* 0x000000010b137824 */ /* 0x000fe400078e020e */
[--C-:B------:R-:W-:Y:S01]  /*06c0*/  IMAD.IADD R17, R7, 0x1, R12.reuse ;  /* 0x0000000107117824 */ /* 0x100fe200078e020c */
[----:B------:R3:W-:Y:S01]  /*06d0*/  STG.E.U16 desc[UR4][R2.64+0x4], R16 ;  /* 0x0000041002007986 */ /* 0x0007e2000c101504 */
[----:B------:R-:W-:-:S02]  /*06e0*/  IMAD.IADD R15, R9, 0x1, R12 ;  /* 0x00000001090f7824 */ /* 0x000fc400078e020c */
[----:B------:R-:W-:Y:S01]  /*06f0*/  IMAD.IADD R25, R11, 0x1, R12 ;  /* 0x000000010b197824 */ /* 0x000fe200078e020c */
[----:B------:R-:W-:Y:S01]  /*0700*/  STG.E.U16 desc[UR4][R2.64+0x8], R13 ;  /* 0x0000080d02007986 */ /* 0x000fe2000c101504 */
[--C-:B0-----:R-:W-:Y:S02]  /*0710*/  IMAD.IADD R29, R7, 0x1, R8.reuse ;  /* 0x00000001071d7824 */ /* 0x101fe400078e0208 */
[--C-:B-1----:R-:W-:Y:S01]  /*0720*/  IMAD.IADD R27, R9, 0x1, R8.reuse ;  /* 0x00000001091b7824 */ /* 0x102fe200078e0208 */
[----:B------:R-:W-:Y:S01]  /*0730*/  STG.E.U16 desc[UR4][R2.64+0xa], R19 ;  /* 0x00000a1302007986 */ /* 0x000fe2000c101504 */
[----:B------:R-:W-:Y:S02]  /*0740*/  IMAD.IADD R14, R11, 0x1, R8 ;  /* 0x000000010b0e7824 */ /* 0x000fe400078e0208 */
[--C-:B------:R-:W-:Y:S01]  /*0750*/  IMAD.IADD R12, R7, 0x1, R6.reuse ;  /* 0x00000001070c7824 */ /* 0x100fe200078e0206 */
[----:B------:R-:W-:Y:S01]  /*0760*/  STG.E.U16 desc[UR4][R2.64+0xc], R17 ;  /* 0x00000c1102007986 */ /* 0x000fe2000c101504 */
[----:B------:R-:W-:-:S02]  /*0770*/  IMAD.IADD R8, R9, 0x1, R6 ;  /* 0x0000000109087824 */ /* 0x000fc400078e0206 */
[----:B--2---:R-:W-:Y:S01]  /*0780*/  IMAD.IADD R18, R11, 0x1, R6 ;  /* 0x000000010b127824 */ /* 0x004fe200078e0206 */
[----:B------:R-:W-:Y:S01]  /*0790*/  IADD3 R6, PT, PT, R9, R5, RZ ;  /* 0x0000000509067210 */ /* 0x000fe20007ffe0ff */
[--C-:B---3--:R-:W-:Y:S01]  /*07a0*/  IMAD.IADD R16, R7, 0x1, R5.reuse ;  /* 0x0000000107107824 */ /* 0x108fe200078e0205 */
[----:B------:R-:W-:Y:S01]  /*07b0*/  STG.E.U16 desc[UR4][R2.64+0xe], R15 ;  /* 0x00000e0f02007986 */ /* 0x000fe2000c101504 */
[----:B------:R-:W-:Y:S02]  /*07c0*/  IMAD.IADD R20, R11, 0x1, R5 ;  /* 0x000000010b147824 */ /* 0x000fe400078e0205 */
[C---:B------:R-:W-:Y:S01]  /*07d0*/  IMAD.IADD R23, R7.reuse, 0x1, R10 ;  /* 0x0000000107177824 */ /* 0x040fe200078e020a */
[----:B------:R-:W-:Y:S01]  /*07e0*/  STG.E.U16 desc[UR4][R2.64+0x10], R25 ;  /* 0x0000101902007986 */ /* 0x000fe2000c101504 */
[C---:B------:R-:W-:Y:S02]  /*07f0*/  IMAD.IADD R5, R7.reuse, 0x1, R4 ;  /* 0x0000000107057824 */ /* 0x040fe400078e0204 */
[----:B------:R-:W-:Y:S01]  /*0800*/  IMAD.IADD R22, R7, 0x1, R0 ;  /* 0x0000000107167824 */ /* 0x000fe200078e0200 */
[----:B------:R-:W-:Y:S01]  /*0810*/  STG.E.U16 desc[UR4][R2.64+0x12], R23 ;  /* 0x0000121702007986 */ /* 0x000fe2000c101504 */
[----:B------:R-:W-:-:S02]  /*0820*/  IMAD.IADD R7, R9, 0x1, R4 ;  /* 0x0000000109077824 */ /* 0x000fc400078e0204 */
[C---:B------:R-:W-:Y:S01]  /*0830*/  IMAD.IADD R10, R11.reuse, 0x1, R10 ;  /* 0x000000010b0a7824 */ /* 0x040fe200078e020a */
[----:B------:R-:W-:Y:S01]  /*0840*/  STG.E.U16 desc[UR4][R2.64+0x14], R21 ;  /* 0x0000141502007986 */ /* 0x000fe2000c101504 */
[----:B------:R-:W-:Y:S02]  /*0850*/  IMAD.IADD R4, R11, 0x1, R4 ;  /* 0x000000010b047824 */ /* 0x000fe400078e0204 */
[--C-:B------:R-:W-:Y:S01]  /*0860*/  IMAD.IADD R9, R9, 0x1, R0.reuse ;  /* 0x0000000109097824 */ /* 0x100fe200078e0200 */
[----:B------:R-:W-:Y:S01]  /*0870*/  STG.E.U16 desc[UR4][R2.64+0x16], R10 ;  /* 0x0000160a02007986 */ /* 0x000fe2000c101504 */
[----:B------:R-:W-:-:S03]  /*0880*/  IMAD.IADD R11, R11, 0x1, R0 ;  /* 0x000000010b0b7824 */ /* 0x000fc600078e0200 */
[----:B------:R-:W-:Y:S04]  /*0890*/  STG.E.U16 desc[UR4][R2.64+0x18], R29 ;  /* 0x0000181d02007986 */ /* 0x000fe8000c101504 */
        /* <DEDUP_REMOVED lines=13> */
[----:B------:R-:W-:Y:S01]  /*0970*/  STG.E.U16 desc[UR4][R2.64+0x34], R11 ;  /* 0x0000340b02007986 */ /* 0x000fe2000c101504 */
[----:B------:R-:W-:Y:S05]  /*0980*/  EXIT ;  /* 0x000000000000794d */ /* 0x000fea0003800000 */
.L_x_124:
        /* <DEDUP_REMOVED lines=15> */
.L_x_130:


//--------------------- .nv.global.init           --------------------------
	.section	.nv.global.init,"aw",@progbits
	.align	4
.nv.global.init:
	.type		mrg32k3aM1SubSeq,@object
	.size		mrg32k3aM1SubSeq,(mrg32k3aM2SubSeq - mrg32k3aM1SubSeq)
mrg32k3aM1SubSeq:
        /*0000*/ 	.byte	0x0b, 0xcc, 0xee, 0x04, 0x73, 0x29, 0x8b, 0x6f, 0xf6, 0x53, 0x03, 0xf6, 0x23, 0xf6, 0xea, 0xda
        /* <DEDUP_REMOVED lines=125> */
	.type		mrg32k3aM2SubSeq,@object
	.size		mrg32k3aM2SubSeq,(mrg32k3aM1 - mrg32k3aM2SubSeq)
mrg32k3aM2SubSeq:
        /* <DEDUP_REMOVED lines=126> */
	.type		mrg32k3aM1,@object
	.size		mrg32k3aM1,(mrg32k3aM1Seq - mrg32k3aM1)
mrg32k3aM1:
        /* <DEDUP_REMOVED lines=144> */
	.type		mrg32k3aM1Seq,@object
	.size		mrg32k3aM1Seq,(mrg32k3aM2 - mrg32k3aM1Seq)
mrg32k3aM1Seq:
        /* <DEDUP_REMOVED lines=144> */
	.type		mrg32k3aM2,@object
	.size		mrg32k3aM2,(mrg32k3aM2Seq - mrg32k3aM2)
mrg32k3aM2:
        /* <DEDUP_REMOVED lines=144> */
	.type		mrg32k3aM2Seq,@object
	.size		mrg32k3aM2Seq,(precalc_xorwow_matrix - mrg32k3aM2Seq)
mrg32k3aM2Seq:
        /* <DEDUP_REMOVED lines=144> */
	.type		precalc_xorwow_matrix,@object
	.size		precalc_xorwow_matrix,(precalc_xorwow_offset_matrix - precalc_xorwow_matrix)
precalc_xorwow_matrix:
        /* <DEDUP_REMOVED lines=6400> */
	.type		precalc_xorwow_offset_matrix,@object
	.size		precalc_xorwow_offset_matrix,($str$2 - precalc_xorwow_offset_matrix)
precalc_xorwow_offset_matrix:
        /* <DEDUP_REMOVED lines=6400> */
	.type		$str$2,@object
	.size		$str$2,($str - $str$2)
$str$2:
        /*353c0*/ 	.byte	0x0a, 0x00
	.type		$str,@object
	.size		$str,($str$1 - $str)
$str:
        /*353c2*/ 	.byte	0x0a, 0x20, 0x0a, 0x00
	.type		$str$1,@object
	.size		$str$1,(.L_10 - $str$1)
$str$1:
        /*353c6*/ 	.byte	0x25, 0x66, 0x09, 0x00
.L_10:


//--------------------- .nv.shared._Z8subSweepPfPsS0_ --------------------------
	.section	.nv.shared._Z8subSweepPfPsS0_,"aw",@nobits
	.sectionflags	@""
	.align	4
.nv.shared._Z8subSweepPfPsS0_:
	.zero		12637


//--------------------- .nv.shared.reserved.0     --------------------------
	.section	.nv.shared.reserved.0,"aw",@nobits
	.weak		__nv_reservedSMEM_offset_0_alias
	.size		__nv_reservedSMEM_offset_0_alias, 0, 64
	.other		__nv_reservedSMEM_offset_0_alias,@"STO_CUDA_RESERVED_SHARED STV_DEFAULT"
__nv_reservedSMEM_offset_0_alias:
	.zero		0
	.zero		64


//--------------------- .nv.shared._Z6assignPfS_Ps --------------------------
	.section	.nv.shared._Z6assignPfS_Ps,"aw",@nobits
	.sectionflags	@""
	.align	4
.nv.shared._Z6assignPfS_Ps:
	.zero		3552


//--------------------- .nv.constant0._Z8subSweepPfPsS0_ --------------------------
	.section	.nv.constant0._Z8subSweepPfPsS0_,"a",@progbits
	.sectionflags	@""
	.align	4
.nv.constant0._Z8subSweepPfPsS0_:
	.zero		920


//--------------------- .nv.constant0._Z6assignPfS_Ps --------------------------
	.section	.nv.constant0._Z6assignPfS_Ps,"a",@progbits
	.sectionflags	@""
	.align	4
.nv.constant0._Z6assignPfS_Ps:
	.zero		920


//--------------------- .nv.constant0._Z6init_rPfi --------------------------
	.section	.nv.constant0._Z6init_rPfi,"a",@progbits
	.sectionflags	@""
	.align	4
.nv.constant0._Z6init_rPfi:
	.zero		908


//--------------------- .nv.constant0._Z7make_nlPs --------------------------
	.section	.nv.constant0._Z7make_nlPs,"a",@progbits
	.sectionflags	@""
	.align	4
.nv.constant0._Z7make_nlPs:
	.zero		904


//--------------------- SYMBOLS --------------------------

	.type		.nv.reservedSmem.offset0,@object
	.size		.nv.reservedSmem.offset0,0x4
	.type		.nv.reservedSmem.cap,@object
	.size		.nv.reservedSmem.cap,0x4
	.type		vprintf,@function
